//
// Generated by NVIDIA NVVM Compiler
//
// Compiler Build ID: CL-36424714
// Cuda compilation tools, release 13.0, V13.0.88
// Based on NVVM 20.0.0
//

.version 9.0
.target sm_100
.address_size 64

	// .globl	_Z16rng_setup_kerneljP17curandStateXORWOW
.global .align 4 .b8 precalc_xorwow_matrix[102400];
.global .align 4 .b8 precalc_xorwow_offset_matrix[102400];
.global .align 4 .b8 mrg32k3aM1[2304];
.global .align 4 .b8 mrg32k3aM2[2304];
.global .align 4 .b8 mrg32k3aM1SubSeq[2016];
.global .align 4 .b8 mrg32k3aM2SubSeq[2016];
.global .align 4 .b8 mrg32k3aM1Seq[2304];
.global .align 4 .b8 mrg32k3aM2Seq[2304];
.const .align 8 .b8 __cr_lgamma_table[72];

.visible .entry _Z16rng_setup_kerneljP17curandStateXORWOW(
	.param .u32 _Z16rng_setup_kerneljP17curandStateXORWOW_param_0,
	.param .u64 .ptr .align 1 _Z16rng_setup_kerneljP17curandStateXORWOW_param_1
)
{
	.reg .pred 	%p<24>;
	.reg .b32 	%r<409>;
	.reg .b64 	%rd<18>;

	ld.param.u32 	%r182, [_Z16rng_setup_kerneljP17curandStateXORWOW_param_0];
	ld.param.u64 	%rd8, [_Z16rng_setup_kerneljP17curandStateXORWOW_param_1];
	cvta.to.global.u64 	%rd9, %rd8;
	mov.u32 	%r183, %tid.x;
	mov.u32 	%r184, %ctaid.x;
	mov.u32 	%r185, %ntid.x;
	mad.lo.s32 	%r186, %r184, %r185, %r183;
	cvt.s64.s32 	%rd17, %r186;
	mul.wide.s32 	%rd10, %r186, 48;
	add.s64 	%rd2, %rd9, %rd10;
	xor.b32  	%r187, %r182, -1429050551;
	mul.lo.s32 	%r188, %r187, 1099087573;
	add.s32 	%r189, %r188, -638133224;
	add.s32 	%r190, %r188, 123456789;
	st.global.v2.u32 	[%rd2], {%r189, %r190};
	xor.b32  	%r191, %r188, 362436069;
	mov.b32 	%r192, -123459836;
	st.global.v2.u32 	[%rd2+8], {%r191, %r192};
	add.s32 	%r193, %r188, 5783321;
	mov.b32 	%r194, -589760388;
	st.global.v2.u32 	[%rd2+16], {%r194, %r193};
	setp.eq.s32 	%p1, %r186, 0;
	@%p1 bra 	$L__BB0_42;
	mov.b32 	%r315, 0;
	mov.u64 	%rd12, precalc_xorwow_matrix;
$L__BB0_2:
	and.b64  	%rd4, %rd17, 3;
	setp.eq.s64 	%p2, %rd4, 0;
	@%p2 bra 	$L__BB0_41;
	mul.wide.u32 	%rd11, %r315, 3200;
	add.s64 	%rd5, %rd12, %rd11;
	cvt.u32.u64 	%r2, %rd4;
	mov.b32 	%r316, 0;
$L__BB0_4:
	mov.b32 	%r329, 0;
	mov.u32 	%r330, %r329;
	mov.u32 	%r331, %r329;
	mov.u32 	%r332, %r329;
	mov.u32 	%r333, %r329;
	mov.u32 	%r322, %r329;
$L__BB0_5:
	mul.wide.u32 	%rd13, %r322, 4;
	add.s64 	%rd14, %rd2, %rd13;
	ld.global.u32 	%r10, [%rd14+4];
	shl.b32 	%r11, %r322, 5;
	mov.b32 	%r328, 0;
$L__BB0_6:
	.pragma "nounroll";
	shr.u32 	%r199, %r10, %r328;
	and.b32  	%r200, %r199, 1;
	setp.eq.b32 	%p3, %r200, 1;
	not.pred 	%p4, %p3;
	add.s32 	%r201, %r11, %r328;
	mul.lo.s32 	%r202, %r201, 5;
	mul.wide.u32 	%rd15, %r202, 4;
	add.s64 	%rd6, %rd5, %rd15;
	@%p4 bra 	$L__BB0_8;
	ld.global.u32 	%r203, [%rd6];
	xor.b32  	%r333, %r333, %r203;
	ld.global.u32 	%r204, [%rd6+4];
	xor.b32  	%r332, %r332, %r204;
	ld.global.u32 	%r205, [%rd6+8];
	xor.b32  	%r331, %r331, %r205;
	ld.global.u32 	%r206, [%rd6+12];
	xor.b32  	%r330, %r330, %r206;
	ld.global.u32 	%r207, [%rd6+16];
	xor.b32  	%r329, %r329, %r207;
$L__BB0_8:
	and.b32  	%r209, %r199, 2;
	setp.eq.s32 	%p5, %r209, 0;
	@%p5 bra 	$L__BB0_10;
	ld.global.u32 	%r210, [%rd6+20];
	xor.b32  	%r333, %r333, %r210;
	ld.global.u32 	%r211, [%rd6+24];
	xor.b32  	%r332, %r332, %r211;
	ld.global.u32 	%r212, [%rd6+28];
	xor.b32  	%r331, %r331, %r212;
	ld.global.u32 	%r213, [%rd6+32];
	xor.b32  	%r330, %r330, %r213;
	ld.global.u32 	%r214, [%rd6+36];
	xor.b32  	%r329, %r329, %r214;
$L__BB0_10:
	and.b32  	%r216, %r199, 4;
	setp.eq.s32 	%p6, %r216, 0;
	@%p6 bra 	$L__BB0_12;
	ld.global.u32 	%r217, [%rd6+40];
	xor.b32  	%r333, %r333, %r217;
	ld.global.u32 	%r218, [%rd6+44];
	xor.b32  	%r332, %r332, %r218;
	ld.global.u32 	%r219, [%rd6+48];
	xor.b32  	%r331, %r331, %r219;
	ld.global.u32 	%r220, [%rd6+52];
	xor.b32  	%r330, %r330, %r220;
	ld.global.u32 	%r221, [%rd6+56];
	xor.b32  	%r329, %r329, %r221;
$L__BB0_12:
	and.b32  	%r223, %r199, 8;
	setp.eq.s32 	%p7, %r223, 0;
	@%p7 bra 	$L__BB0_14;
	ld.global.u32 	%r224, [%rd6+60];
	xor.b32  	%r333, %r333, %r224;
	ld.global.u32 	%r225, [%rd6+64];
	xor.b32  	%r332, %r332, %r225;
	ld.global.u32 	%r226, [%rd6+68];
	xor.b32  	%r331, %r331, %r226;
	ld.global.u32 	%r227, [%rd6+72];
	xor.b32  	%r330, %r330, %r227;
	ld.global.u32 	%r228, [%rd6+76];
	xor.b32  	%r329, %r329, %r228;
$L__BB0_14:
	and.b32  	%r230, %r199, 16;
	setp.eq.s32 	%p8, %r230, 0;
	@%p8 bra 	$L__BB0_16;
	ld.global.u32 	%r231, [%rd6+80];
	xor.b32  	%r333, %r333, %r231;
	ld.global.u32 	%r232, [%rd6+84];
	xor.b32  	%r332, %r332, %r232;
	ld.global.u32 	%r233, [%rd6+88];
	xor.b32  	%r331, %r331, %r233;
	ld.global.u32 	%r234, [%rd6+92];
	xor.b32  	%r330, %r330, %r234;
	ld.global.u32 	%r235, [%rd6+96];
	xor.b32  	%r329, %r329, %r235;
$L__BB0_16:
	and.b32  	%r237, %r199, 32;
	setp.eq.s32 	%p9, %r237, 0;
	@%p9 bra 	$L__BB0_18;
	ld.global.u32 	%r238, [%rd6+100];
	xor.b32  	%r333, %r333, %r238;
	ld.global.u32 	%r239, [%rd6+104];
	xor.b32  	%r332, %r332, %r239;
	ld.global.u32 	%r240, [%rd6+108];
	xor.b32  	%r331, %r331, %r240;
	ld.global.u32 	%r241, [%rd6+112];
	xor.b32  	%r330, %r330, %r241;
	ld.global.u32 	%r242, [%rd6+116];
	xor.b32  	%r329, %r329, %r242;
$L__BB0_18:
	and.b32  	%r244, %r199, 64;
	setp.eq.s32 	%p10, %r244, 0;
	@%p10 bra 	$L__BB0_20;
	ld.global.u32 	%r245, [%rd6+120];
	xor.b32  	%r333, %r333, %r245;
	ld.global.u32 	%r246, [%rd6+124];
	xor.b32  	%r332, %r332, %r246;
	ld.global.u32 	%r247, [%rd6+128];
	xor.b32  	%r331, %r331, %r247;
	ld.global.u32 	%r248, [%rd6+132];
	xor.b32  	%r330, %r330, %r248;
	ld.global.u32 	%r249, [%rd6+136];
	xor.b32  	%r329, %r329, %r249;
$L__BB0_20:
	and.b32  	%r251, %r199, 128;
	setp.eq.s32 	%p11, %r251, 0;
	@%p11 bra 	$L__BB0_22;
	ld.global.u32 	%r252, [%rd6+140];
	xor.b32  	%r333, %r333, %r252;
	ld.global.u32 	%r253, [%rd6+144];
	xor.b32  	%r332, %r332, %r253;
	ld.global.u32 	%r254, [%rd6+148];
	xor.b32  	%r331, %r331, %r254;
	ld.global.u32 	%r255, [%rd6+152];
	xor.b32  	%r330, %r330, %r255;
	ld.global.u32 	%r256, [%rd6+156];
	xor.b32  	%r329, %r329, %r256;
$L__BB0_22:
	and.b32  	%r258, %r199, 256;
	setp.eq.s32 	%p12, %r258, 0;
	@%p12 bra 	$L__BB0_24;
	ld.global.u32 	%r259, [%rd6+160];
	xor.b32  	%r333, %r333, %r259;
	ld.global.u32 	%r260, [%rd6+164];
	xor.b32  	%r332, %r332, %r260;
	ld.global.u32 	%r261, [%rd6+168];
	xor.b32  	%r331, %r331, %r261;
	ld.global.u32 	%r262, [%rd6+172];
	xor.b32  	%r330, %r330, %r262;
	ld.global.u32 	%r263, [%rd6+176];
	xor.b32  	%r329, %r329, %r263;
$L__BB0_24:
	and.b32  	%r265, %r199, 512;
	setp.eq.s32 	%p13, %r265, 0;
	@%p13 bra 	$L__BB0_26;
	ld.global.u32 	%r266, [%rd6+180];
	xor.b32  	%r333, %r333, %r266;
	ld.global.u32 	%r267, [%rd6+184];
	xor.b32  	%r332, %r332, %r267;
	ld.global.u32 	%r268, [%rd6+188];
	xor.b32  	%r331, %r331, %r268;
	ld.global.u32 	%r269, [%rd6+192];
	xor.b32  	%r330, %r330, %r269;
	ld.global.u32 	%r270, [%rd6+196];
	xor.b32  	%r329, %r329, %r270;
$L__BB0_26:
	and.b32  	%r272, %r199, 1024;
	setp.eq.s32 	%p14, %r272, 0;
	@%p14 bra 	$L__BB0_28;
	ld.global.u32 	%r273, [%rd6+200];
	xor.b32  	%r333, %r333, %r273;
	ld.global.u32 	%r274, [%rd6+204];
	xor.b32  	%r332, %r332, %r274;
	ld.global.u32 	%r275, [%rd6+208];
	xor.b32  	%r331, %r331, %r275;
	ld.global.u32 	%r276, [%rd6+212];
	xor.b32  	%r330, %r330, %r276;
	ld.global.u32 	%r277, [%rd6+216];
	xor.b32  	%r329, %r329, %r277;
$L__BB0_28:
	and.b32  	%r279, %r199, 2048;
	setp.eq.s32 	%p15, %r279, 0;
	@%p15 bra 	$L__BB0_30;
	ld.global.u32 	%r280, [%rd6+220];
	xor.b32  	%r333, %r333, %r280;
	ld.global.u32 	%r281, [%rd6+224];
	xor.b32  	%r332, %r332, %r281;
	ld.global.u32 	%r282, [%rd6+228];
	xor.b32  	%r331, %r331, %r282;
	ld.global.u32 	%r283, [%rd6+232];
	xor.b32  	%r330, %r330, %r283;
	ld.global.u32 	%r284, [%rd6+236];
	xor.b32  	%r329, %r329, %r284;
$L__BB0_30:
	and.b32  	%r286, %r199, 4096;
	setp.eq.s32 	%p16, %r286, 0;
	@%p16 bra 	$L__BB0_32;
	ld.global.u32 	%r287, [%rd6+240];
	xor.b32  	%r333, %r333, %r287;
	ld.global.u32 	%r288, [%rd6+244];
	xor.b32  	%r332, %r332, %r288;
	ld.global.u32 	%r289, [%rd6+248];
	xor.b32  	%r331, %r331, %r289;
	ld.global.u32 	%r290, [%rd6+252];
	xor.b32  	%r330, %r330, %r290;
	ld.global.u32 	%r291, [%rd6+256];
	xor.b32  	%r329, %r329, %r291;
$L__BB0_32:
	and.b32  	%r293, %r199, 8192;
	setp.eq.s32 	%p17, %r293, 0;
	@%p17 bra 	$L__BB0_34;
	ld.global.u32 	%r294, [%rd6+260];
	xor.b32  	%r333, %r333, %r294;
	ld.global.u32 	%r295, [%rd6+264];
	xor.b32  	%r332, %r332, %r295;
	ld.global.u32 	%r296, [%rd6+268];
	xor.b32  	%r331, %r331, %r296;
	ld.global.u32 	%r297, [%rd6+272];
	xor.b32  	%r330, %r330, %r297;
	ld.global.u32 	%r298, [%rd6+276];
	xor.b32  	%r329, %r329, %r298;
$L__BB0_34:
	and.b32  	%r300, %r199, 16384;
	setp.eq.s32 	%p18, %r300, 0;
	@%p18 bra 	$L__BB0_36;
	ld.global.u32 	%r301, [%rd6+280];
	xor.b32  	%r333, %r333, %r301;
	ld.global.u32 	%r302, [%rd6+284];
	xor.b32  	%r332, %r332, %r302;
	ld.global.u32 	%r303, [%rd6+288];
	xor.b32  	%r331, %r331, %r303;
	ld.global.u32 	%r304, [%rd6+292];
	xor.b32  	%r330, %r330, %r304;
	ld.global.u32 	%r305, [%rd6+296];
	xor.b32  	%r329, %r329, %r305;
$L__BB0_36:
	and.b32  	%r307, %r199, 32768;
	setp.eq.s32 	%p19, %r307, 0;
	@%p19 bra 	$L__BB0_38;
	ld.global.u32 	%r308, [%rd6+300];
	xor.b32  	%r333, %r333, %r308;
	ld.global.u32 	%r309, [%rd6+304];
	xor.b32  	%r332, %r332, %r309;
	ld.global.u32 	%r310, [%rd6+308];
	xor.b32  	%r331, %r331, %r310;
	ld.global.u32 	%r311, [%rd6+312];
	xor.b32  	%r330, %r330, %r311;
	ld.global.u32 	%r312, [%rd6+316];
	xor.b32  	%r329, %r329, %r312;
$L__BB0_38:
	add.s32 	%r328, %r328, 16;
	setp.ne.s32 	%p20, %r328, 32;
	@%p20 bra 	$L__BB0_6;
	mad.lo.s32 	%r313, %r322, -31, %r11;
	add.s32 	%r322, %r313, 1;
	setp.ne.s32 	%p21, %r322, 5;
	@%p21 bra 	$L__BB0_5;
	st.global.u32 	[%rd2+4], %r333;
	st.global.u32 	[%rd2+8], %r332;
	st.global.u32 	[%rd2+12], %r331;
	st.global.u32 	[%rd2+16], %r330;
	st.global.u32 	[%rd2+20], %r329;
	add.s32 	%r316, %r316, 1;
	setp.lt.u32 	%p22, %r316, %r2;
	@%p22 bra 	$L__BB0_4;
$L__BB0_41:
	shr.u64 	%rd7, %rd17, 2;
	add.s32 	%r315, %r315, 1;
	setp.gt.u64 	%p23, %rd17, 3;
	mov.u64 	%rd17, %rd7;
	@%p23 bra 	$L__BB0_2;
$L__BB0_42:
	mov.b32 	%r314, 0;
	st.global.v2.u32 	[%rd2+24], {%r314, %r314};
	st.global.u32 	[%rd2+32], %r314;
	mov.b64 	%rd16, 0;
	st.global.u64 	[%rd2+40], %rd16;
	ret;

}
	// .globl	_Z18integration_kerneliffffffPfS_S_P17curandStateXORWOW
.visible .entry _Z18integration_kerneliffffffPfS_S_P17curandStateXORWOW(
	.param .u32 _Z18integration_kerneliffffffPfS_S_P17curandStateXORWOW_param_0,
	.param .f32 _Z18integration_kerneliffffffPfS_S_P17curandStateXORWOW_param_1,
	.param .f32 _Z18integration_kerneliffffffPfS_S_P17curandStateXORWOW_param_2,
	.param .f32 _Z18integration_kerneliffffffPfS_S_P17curandStateXORWOW_param_3,
	.param .f32 _Z18integration_kerneliffffffPfS_S_P17curandStateXORWOW_param_4,
	.param .f32 _Z18integration_kerneliffffffPfS_S_P17curandStateXORWOW_param_5,
	.param .f32 _Z18integration_kerneliffffffPfS_S_P17curandStateXORWOW_param_6,
	.param .u64 .ptr .align 1 _Z18integration_kerneliffffffPfS_S_P17curandStateXORWOW_param_7,
	.param .u64 .ptr .align 1 _Z18integration_kerneliffffffPfS_S_P17curandStateXORWOW_param_8,
	.param .u64 .ptr .align 1 _Z18integration_kerneliffffffPfS_S_P17curandStateXORWOW_param_9,
	.param .u64 .ptr .align 1 _Z18integration_kerneliffffffPfS_S_P17curandStateXORWOW_param_10
)
{
	.reg .pred 	%p<8>;
	.reg .b32 	%r<49>;
	.reg .b32 	%f<47>;
	.reg .b64 	%rd<15>;

	ld.param.u32 	%r4, [_Z18integration_kerneliffffffPfS_S_P17curandStateXORWOW_param_0];
	ld.param.f32 	%f7, [_Z18integration_kerneliffffffPfS_S_P17curandStateXORWOW_param_1];
	ld.param.f32 	%f8, [_Z18integration_kerneliffffffPfS_S_P17curandStateXORWOW_param_2];
	ld.param.f32 	%f9, [_Z18integration_kerneliffffffPfS_S_P17curandStateXORWOW_param_3];
	ld.param.f32 	%f10, [_Z18integration_kerneliffffffPfS_S_P17curandStateXORWOW_param_4];
	ld.param.f32 	%f11, [_Z18integration_kerneliffffffPfS_S_P17curandStateXORWOW_param_5];
	ld.param.f32 	%f12, [_Z18integration_kerneliffffffPfS_S_P17curandStateXORWOW_param_6];
	ld.param.u64 	%rd5, [_Z18integration_kerneliffffffPfS_S_P17curandStateXORWOW_param_7];
	ld.param.u64 	%rd6, [_Z18integration_kerneliffffffPfS_S_P17curandStateXORWOW_param_8];
	ld.param.u64 	%rd7, [_Z18integration_kerneliffffffPfS_S_P17curandStateXORWOW_param_9];
	ld.param.u64 	%rd8, [_Z18integration_kerneliffffffPfS_S_P17curandStateXORWOW_param_10];
	mov.u32 	%r5, %ctaid.x;
	mov.u32 	%r6, %ntid.x;
	mov.u32 	%r7, %tid.x;
	mad.lo.s32 	%r1, %r5, %r6, %r7;
	setp.ge.s32 	%p1, %r1, %r4;
	setp.leu.f32 	%p2, %f9, 0f00000000;
	or.pred  	%p3, %p1, %p2;
	@%p3 bra 	$L__BB1_9;
	cvta.to.global.u64 	%rd9, %rd8;
	cvta.to.global.u64 	%rd10, %rd5;
	cvta.to.global.u64 	%rd11, %rd6;
	cvta.to.global.u64 	%rd12, %rd7;
	mul.wide.s32 	%rd13, %r1, 48;
	add.s64 	%rd1, %rd9, %rd13;
	mul.wide.s32 	%rd14, %r1, 4;
	add.s64 	%rd2, %rd10, %rd14;
	add.s64 	%rd3, %rd11, %rd14;
	add.s64 	%rd4, %rd12, %rd14;
	mov.b32 	%r48, 0;
$L__BB1_2:
	ld.global.v2.u32 	{%r9, %r10}, [%rd1];
	shr.u32 	%r11, %r10, 2;
	xor.b32  	%r12, %r11, %r10;
	ld.global.v2.u32 	{%r13, %r14}, [%rd1+8];
	ld.global.v2.u32 	{%r15, %r16}, [%rd1+16];
	shl.b32 	%r17, %r16, 4;
	shl.b32 	%r18, %r12, 1;
	xor.b32  	%r19, %r18, %r17;
	xor.b32  	%r20, %r19, %r12;
	xor.b32  	%r21, %r20, %r16;
	add.s32 	%r22, %r9, %r21;
	add.s32 	%r23, %r22, 362437;
	cvt.rn.f32.u32 	%f13, %r23;
	fma.rn.f32 	%f14, %f13, 0f2F800000, 0f2F000000;
	add.f32 	%f15, %f14, 0fBF000000;
	shr.u32 	%r24, %r13, 2;
	xor.b32  	%r25, %r24, %r13;
	shl.b32 	%r26, %r21, 4;
	shl.b32 	%r27, %r25, 1;
	xor.b32  	%r28, %r27, %r26;
	xor.b32  	%r29, %r28, %r25;
	xor.b32  	%r30, %r29, %r21;
	add.s32 	%r31, %r9, %r30;
	add.s32 	%r32, %r31, 724874;
	cvt.rn.f32.u32 	%f16, %r32;
	fma.rn.f32 	%f17, %f16, 0f2F800000, 0f2F000000;
	add.f32 	%f18, %f17, 0fBF000000;
	shr.u32 	%r33, %r14, 2;
	xor.b32  	%r34, %r33, %r14;
	st.global.v2.u32 	[%rd1+8], {%r16, %r21};
	shl.b32 	%r35, %r30, 4;
	shl.b32 	%r36, %r34, 1;
	xor.b32  	%r37, %r36, %r35;
	xor.b32  	%r38, %r37, %r34;
	xor.b32  	%r39, %r38, %r30;
	st.global.v2.u32 	[%rd1+16], {%r30, %r39};
	add.s32 	%r40, %r9, 1087311;
	st.global.v2.u32 	[%rd1], {%r40, %r15};
	add.s32 	%r41, %r39, %r40;
	cvt.rn.f32.u32 	%f19, %r41;
	fma.rn.f32 	%f20, %f19, 0f2F800000, 0f2F000000;
	add.f32 	%f21, %f20, 0fBF000000;
	ld.global.f32 	%f22, [%rd2];
	mul.f32 	%f23, %f8, %f15;
	fma.rn.f32 	%f24, %f7, %f23, %f22;
	st.global.f32 	[%rd2], %f24;
	ld.global.f32 	%f25, [%rd3];
	mul.f32 	%f26, %f8, %f18;
	fma.rn.f32 	%f27, %f7, %f26, %f25;
	st.global.f32 	[%rd3], %f27;
	ld.global.f32 	%f28, [%rd4];
	mul.f32 	%f29, %f8, %f21;
	fma.rn.f32 	%f30, %f7, %f29, %f28;
	st.global.f32 	[%rd4], %f30;
	ld.global.f32 	%f1, [%rd2];
	abs.f32 	%f2, %f1;
	setp.leu.f32 	%p4, %f2, %f10;
	@%p4 bra 	$L__BB1_4;
	div.rn.f32 	%f31, %f1, %f2;
	cvt.rzi.s32.f32 	%r42, %f31;
	shl.b32 	%r43, %r42, 1;
	cvt.rn.f32.s32 	%f32, %r43;
	sub.f32 	%f33, %f2, %f10;
	mul.f32 	%f34, %f33, %f32;
	sub.f32 	%f35, %f1, %f34;
	st.global.f32 	[%rd2], %f35;
$L__BB1_4:
	ld.global.f32 	%f3, [%rd3];
	abs.f32 	%f4, %f3;
	setp.leu.f32 	%p5, %f4, %f11;
	@%p5 bra 	$L__BB1_6;
	div.rn.f32 	%f36, %f3, %f4;
	cvt.rzi.s32.f32 	%r44, %f36;
	shl.b32 	%r45, %r44, 1;
	cvt.rn.f32.s32 	%f37, %r45;
	sub.f32 	%f38, %f4, %f11;
	mul.f32 	%f39, %f38, %f37;
	sub.f32 	%f40, %f3, %f39;
	st.global.f32 	[%rd3], %f40;
$L__BB1_6:
	ld.global.f32 	%f5, [%rd4];
	abs.f32 	%f6, %f5;
	setp.leu.f32 	%p6, %f6, %f12;
	@%p6 bra 	$L__BB1_8;
	div.rn.f32 	%f41, %f5, %f6;
	cvt.rzi.s32.f32 	%r46, %f41;
	shl.b32 	%r47, %r46, 1;
	cvt.rn.f32.s32 	%f42, %r47;
	sub.f32 	%f43, %f6, %f12;
	mul.f32 	%f44, %f43, %f42;
	sub.f32 	%f45, %f5, %f44;
	st.global.f32 	[%rd4], %f45;
$L__BB1_8:
	add.s32 	%r48, %r48, 1;
	cvt.rn.f32.u32 	%f46, %r48;
	setp.gt.f32 	%p7, %f9, %f46;
	@%p7 bra 	$L__BB1_2;
$L__BB1_9:
	ret;

}


// ===== COMPILED SASS (sm_100) =====

	.target	sm_100

	.elftype	@"ET_EXEC"


//--------------------- .note.nv.tkinfo           --------------------------
	.section	.note.nv.tkinfo,"",@"SHT_NOTE"
	.sectionflags	@"SHF_NOTE_NV_TKINFO"
	.tkinfo
        /*0018*/ 	.word	0x00000002
        /*0030*/ 	.string	""
        /*0030*/ 	.string	"ptxas"
        /*0030*/ 	.string	"Cuda compilation tools, release 13.0, V13.0.88"
        /*0030*/ 	.string	"Build cuda_13.0.r13.0/compiler.36424714_0"
        /*0030*/ 	.string	"-arch sm_100 -m 64 "



//--------------------- .note.nv.cuinfo           --------------------------
	.section	.note.nv.cuinfo,"",@"SHT_NOTE"
	.sectionflags	@"SHF_NOTE_NV_CUINFO"
        /*0018*/ 	.short	0x0002
        /*001a*/ 	.short	0x0064
        /*001c*/ 	.short	0x0082
	.zero		2


//--------------------- .nv.info                  --------------------------
	.section	.nv.info,"",@"SHT_CUDA_INFO"
	.align	4


	//----- nvinfo : EIATTR_REGCOUNT
	.align		4
        /*0000*/ 	.byte	0x04, 0x2f
        /*0002*/ 	.short	(.L_10 - .L_9)
	.align		4
.L_9:
        /*0004*/ 	.word	index@(_Z16rng_setup_kerneljP17curandStateXORWOW)
        /*0008*/ 	.word	0x0000001f


	//----- nvinfo : EIATTR_FRAME_SIZE
	.align		4
.L_10:
        /*000c*/ 	.byte	0x04, 0x11
        /*000e*/ 	.short	(.L_12 - .L_11)
	.align		4
.L_11:
        /*0010*/ 	.word	index@(_Z16rng_setup_kerneljP17curandStateXORWOW)
        /*0014*/ 	.word	0x00000000


	//----- nvinfo : EIATTR_REGCOUNT
	.align		4
.L_12:
        /*0018*/ 	.byte	0x04, 0x2f
        /*001a*/ 	.short	(.L_14 - .L_13)
	.align		4
.L_13:
        /*001c*/ 	.word	index@(_Z18integration_kerneliffffffPfS_S_P17curandStateXORWOW)
        /*0020*/ 	.word	0x00000016


	//----- nvinfo : EIATTR_FRAME_SIZE
	.align		4
.L_14:
        /*0024*/ 	.byte	0x04, 0x11
        /*0026*/ 	.short	(.L_16 - .L_15)
	.align		4
.L_15:
        /*0028*/ 	.word	index@($__internal_0_$__cuda_sm3x_div_rn_noftz_f32_slowpath)
        /*002c*/ 	.word	0x00000000


	//----- nvinfo : EIATTR_FRAME_SIZE
	.align		4
.L_16:
        /*0030*/ 	.byte	0x04, 0x11
        /*0032*/ 	.short	(.L_18 - .L_17)
	.align		4
.L_17:
        /*0034*/ 	.word	index@(_Z18integration_kerneliffffffPfS_S_P17curandStateXORWOW)
        /*0038*/ 	.word	0x00000000


	//----- nvinfo : EIATTR_MIN_STACK_SIZE
	.align		4
.L_18:
        /*003c*/ 	.byte	0x04, 0x12
        /*003e*/ 	.short	(.L_20 - .L_19)
	.align		4
.L_19:
        /*0040*/ 	.word	index@(_Z18integration_kerneliffffffPfS_S_P17curandStateXORWOW)
        /*0044*/ 	.word	0x00000000


	//----- nvinfo : EIATTR_MIN_STACK_SIZE
	.align		4
.L_20:
        /*0048*/ 	.byte	0x04, 0x12
        /*004a*/ 	.short	(.L_22 - .L_21)
	.align		4
.L_21:
        /*004c*/ 	.word	index@(_Z16rng_setup_kerneljP17curandStateXORWOW)
        /*0050*/ 	.word	0x00000000
.L_22:


//--------------------- .nv.compat                --------------------------
	.section	.nv.compat,"",@"SHT_CUDA_COMPAT_INFO"
	.align	4
        /*0000*/ 	.byte	0x02, 0x09, 0x00, 0x00, 0x02, 0x02, 0x01, 0x00, 0x02, 0x05, 0x05, 0x00, 0x03, 0x07, 0x01, 0x01
        /*0010*/ 	.byte	0x02, 0x03, 0x00, 0x00, 0x02, 0x06, 0x01, 0x00, 0x04, 0x0b, 0x08, 0x00, 0x01, 0x00, 0x00, 0x00
        /*0020*/ 	.byte	0x00, 0x00, 0x00, 0x00


//--------------------- .nv.info._Z18integration_kerneliffffffPfS_S_P17curandStateXORWOW --------------------------
	.section	.nv.info._Z18integration_kerneliffffffPfS_S_P17curandStateXORWOW,"",@"SHT_CUDA_INFO"
	.sectionflags	@""
	.align	4


	//----- nvinfo : EIATTR_CUDA_API_VERSION
	.align		4
        /*0000*/ 	.byte	0x04, 0x37
        /*0002*/ 	.short	(.L_24 - .L_23)
.L_23:
        /*0004*/ 	.word	0x00000082


	//----- nvinfo : EIATTR_KPARAM_INFO
	.align		4
.L_24:
        /*0008*/ 	.byte	0x04, 0x17
        /*000a*/ 	.short	(.L_26 - .L_25)
.L_25:
        /*000c*/ 	.word	0x00000000
        /*0010*/ 	.short	0x000a
        /*0012*/ 	.short	0x0038
        /*0014*/ 	.byte	0x00, 0xf5, 0x21, 0x00


	//----- nvinfo : EIATTR_KPARAM_INFO
	.align		4
.L_26:
        /*0018*/ 	.byte	0x04, 0x17
        /*001a*/ 	.short	(.L_28 - .L_27)
.L_27:
        /*001c*/ 	.word	0x00000000
        /*0020*/ 	.short	0x0009
        /*0022*/ 	.short	0x0030
        /*0024*/ 	.byte	0x00, 0xf5, 0x21, 0x00


	//----- nvinfo : EIATTR_KPARAM_INFO
	.align		4
.L_28:
        /*0028*/ 	.byte	0x04, 0x17
        /*002a*/ 	.short	(.L_30 - .L_29)
.L_29:
        /*002c*/ 	.word	0x00000000
        /*0030*/ 	.short	0x0008
        /*0032*/ 	.short	0x0028
        /*0034*/ 	.byte	0x00, 0xf5, 0x21, 0x00


	//----- nvinfo : EIATTR_KPARAM_INFO
	.align		4
.L_30:
        /*0038*/ 	.byte	0x04, 0x17
        /*003a*/ 	.short	(.L_32 - .L_31)
.L_31:
        /*003c*/ 	.word	0x00000000
        /*0040*/ 	.short	0x0007
        /*0042*/ 	.short	0x0020
        /*0044*/ 	.byte	0x00, 0xf5, 0x21, 0x00


	//----- nvinfo : EIATTR_KPARAM_INFO
	.align		4
.L_32:
        /*0048*/ 	.byte	0x04, 0x17
        /*004a*/ 	.short	(.L_34 - .L_33)
.L_33:
        /*004c*/ 	.word	0x00000000
        /*0050*/ 	.short	0x0006
        /*0052*/ 	.short	0x0018
        /*0054*/ 	.byte	0x00, 0xf0, 0x11, 0x00


	//----- nvinfo : EIATTR_KPARAM_INFO
	.align		4
.L_34:
        /*0058*/ 	.byte	0x04, 0x17
        /*005a*/ 	.short	(.L_36 - .L_35)
.L_35:
        /*005c*/ 	.word	0x00000000
        /*0060*/ 	.short	0x0005
        /*0062*/ 	.short	0x0014
        /*0064*/ 	.byte	0x00, 0xf0, 0x11, 0x00


	//----- nvinfo : EIATTR_KPARAM_INFO
	.align		4
.L_36:
        /*0068*/ 	.byte	0x04, 0x17
        /*006a*/ 	.short	(.L_38 - .L_37)
.L_37:
        /*006c*/ 	.word	0x00000000
        /*0070*/ 	.short	0x0004
        /*0072*/ 	.short	0x0010
        /*0074*/ 	.byte	0x00, 0xf0, 0x11, 0x00


	//----- nvinfo : EIATTR_KPARAM_INFO
	.align		4
.L_38:
        /*0078*/ 	.byte	0x04, 0x17
        /*007a*/ 	.short	(.L_40 - .L_39)
.L_39:
        /*007c*/ 	.word	0x00000000
        /*0080*/ 	.short	0x0003
        /*0082*/ 	.short	0x000c
        /*0084*/ 	.byte	0x00, 0xf0, 0x11, 0x00


	//----- nvinfo : EIATTR_KPARAM_INFO
	.align		4
.L_40:
        /*0088*/ 	.byte	0x04, 0x17
        /*008a*/ 	.short	(.L_42 - .L_41)
.L_41:
        /*008c*/ 	.word	0x00000000
        /*0090*/ 	.short	0x0002
        /*0092*/ 	.short	0x0008
        /*0094*/ 	.byte	0x00, 0xf0, 0x11, 0x00


	//----- nvinfo : EIATTR_KPARAM_INFO
	.align		4
.L_42:
        /*0098*/ 	.byte	0x04, 0x17
        /*009a*/ 	.short	(.L_44 - .L_43)
.L_43:
        /*009c*/ 	.word	0x00000000
        /*00a0*/ 	.short	0x0001
        /*00a2*/ 	.short	0x0004
        /*00a4*/ 	.byte	0x00, 0xf0, 0x11, 0x00


	//----- nvinfo : EIATTR_KPARAM_INFO
	.align		4
.L_44:
        /*00a8*/ 	.byte	0x04, 0x17
        /*00aa*/ 	.short	(.L_46 - .L_45)
.L_45:
        /*00ac*/ 	.word	0x00000000
        /*00b0*/ 	.short	0x0000
        /*00b2*/ 	.short	0x0000
        /*00b4*/ 	.byte	0x00, 0xf0, 0x11, 0x00


	//----- nvinfo : EIATTR_SPARSE_MMA_MASK
	.align		4
.L_46:
        /*00b8*/ 	.byte	0x03, 0x50
        /*00ba*/ 	.short	0x0000


	//----- nvinfo : EIATTR_MAXREG_COUNT
	.align		4
        /*00bc*/ 	.byte	0x03, 0x1b
        /*00be*/ 	.short	0x00ff


	//----- nvinfo : EIATTR_MERCURY_ISA_VERSION
	.align		4
        /*00c0*/ 	.byte	0x03, 0x5f
        /*00c2*/ 	.short	0x0101


	//----- nvinfo : EIATTR_VRC_CTA_INIT_COUNT
	.align		4
        /*00c4*/ 	.byte	0x02, 0x4a
	.zero		1
	.zero		1


	//----- nvinfo : EIATTR_EXIT_INSTR_OFFSETS
	.align		4
        /*00c8*/ 	.byte	0x04, 0x1c
        /*00ca*/ 	.short	(.L_48 - .L_47)


	//   ....[0]....
.L_47:
        /*00cc*/ 	.word	0x00000090


	//   ....[1]....
        /*00d0*/ 	.word	0x000009c0


	//----- nvinfo : EIATTR_CRS_STACK_SIZE
	.align		4
.L_48:
        /*00d4*/ 	.byte	0x04, 0x1e
        /*00d6*/ 	.short	(.L_50 - .L_49)
.L_49:
        /*00d8*/ 	.word	0x00000000


	//----- nvinfo : EIATTR_CBANK_PARAM_SIZE
	.align		4
.L_50:
        /*00dc*/ 	.byte	0x03, 0x19
        /*00de*/ 	.short	0x0040


	//----- nvinfo : EIATTR_PARAM_CBANK
	.align		4
        /*00e0*/ 	.byte	0x04, 0x0a
        /*00e2*/ 	.short	(.L_52 - .L_51)
	.align		4
.L_51:
        /*00e4*/ 	.word	index@(.nv.constant0._Z18integration_kerneliffffffPfS_S_P17curandStateXORWOW)
        /*00e8*/ 	.short	0x0380
        /*00ea*/ 	.short	0x0040


	//----- nvinfo : EIATTR_SW_WAR
	.align		4
.L_52:
        /*00ec*/ 	.byte	0x04, 0x36
        /*00ee*/ 	.short	(.L_54 - .L_53)
.L_53:
        /*00f0*/ 	.word	0x00000008
.L_54:


//--------------------- .nv.info._Z16rng_setup_kerneljP17curandStateXORWOW --------------------------
	.section	.nv.info._Z16rng_setup_kerneljP17curandStateXORWOW,"",@"SHT_CUDA_INFO"
	.sectionflags	@""
	.align	4


	//----- nvinfo : EIATTR_CUDA_API_VERSION
	.align		4
        /*0000*/ 	.byte	0x04, 0x37
        /*0002*/ 	.short	(.L_56 - .L_55)
.L_55:
        /*0004*/ 	.word	0x00000082


	//----- nvinfo : EIATTR_KPARAM_INFO
	.align		4
.L_56:
        /*0008*/ 	.byte	0x04, 0x17
        /*000a*/ 	.short	(.L_58 - .L_57)
.L_57:
        /*000c*/ 	.word	0x00000000
        /*0010*/ 	.short	0x0001
        /*0012*/ 	.short	0x0008
        /*0014*/ 	.byte	0x00, 0xf5, 0x21, 0x00


	//----- nvinfo : EIATTR_KPARAM_INFO
	.align		4
.L_58:
        /*0018*/ 	.byte	0x04, 0x17
        /*001a*/ 	.short	(.L_60 - .L_59)
.L_59:
        /*001c*/ 	.word	0x00000000
        /*0020*/ 	.short	0x0000
        /*0022*/ 	.short	0x0000
        /*0024*/ 	.byte	0x00, 0xf0, 0x11, 0x00


	//----- nvinfo : EIATTR_SPARSE_MMA_MASK
	.align		4
.L_60:
        /*0028*/ 	.byte	0x03, 0x50
        /*002a*/ 	.short	0x0000


	//----- nvinfo : EIATTR_MAXREG_COUNT
	.align		4
        /*002c*/ 	.byte	0x03, 0x1b
        /*002e*/ 	.short	0x00ff


	//----- nvinfo : EIATTR_MERCURY_ISA_VERSION
	.align		4
        /*0030*/ 	.byte	0x03, 0x5f
        /*0032*/ 	.short	0x0101


	//----- nvinfo : EIATTR_VRC_CTA_INIT_COUNT
	.align		4
        /*0034*/ 	.byte	0x02, 0x4a
	.zero		1
	.zero		1


	//----- nvinfo : EIATTR_EXIT_INSTR_OFFSETS
	.align		4
        /*0038*/ 	.byte	0x04, 0x1c
        /*003a*/ 	.short	(.L_62 - .L_61)


	//   ....[0]....
.L_61:
        /*003c*/ 	.word	0x00000eb0


	//----- nvinfo : EIATTR_CRS_STACK_SIZE
	.align		4
.L_62:
        /*0040*/ 	.byte	0x04, 0x1e
        /*0042*/ 	.short	(.L_64 - .L_63)
.L_63:
        /*0044*/ 	.word	0x00000000


	//----- nvinfo : EIATTR_CBANK_PARAM_SIZE
	.align		4
.L_64:
        /*0048*/ 	.byte	0x03, 0x19
        /*004a*/ 	.short	0x0010


	//----- nvinfo : EIATTR_PARAM_CBANK
	.align		4
        /*004c*/ 	.byte	0x04, 0x0a
        /*004e*/ 	.short	(.L_66 - .L_65)
	.align		4
.L_65:
        /*0050*/ 	.word	index@(.nv.constant0._Z16rng_setup_kerneljP17curandStateXORWOW)
        /*0054*/ 	.short	0x0380
        /*0056*/ 	.short	0x0010


	//----- nvinfo : EIATTR_SW_WAR
	.align		4
.L_66:
        /*0058*/ 	.byte	0x04, 0x36
        /*005a*/ 	.short	(.L_68 - .L_67)
.L_67:
        /*005c*/ 	.word	0x00000008
.L_68:


//--------------------- .nv.callgraph             --------------------------
	.section	.nv.callgraph,"",@"SHT_CUDA_CALLGRAPH"
	.align	4
	.sectionentsize	8
	.align		4
        /*0000*/ 	.word	0x00000000
	.align		4
        /*0004*/ 	.word	0xffffffff
	.align		4
        /*0008*/ 	.word	0x00000000
	.align		4
        /*000c*/ 	.word	0xfffffffe
	.align		4
        /*0010*/ 	.word	0x00000000
	.align		4
        /*0014*/ 	.word	0xfffffffd
	.align		4
        /*0018*/ 	.word	0x00000000
	.align		4
        /*001c*/ 	.word	0xfffffffc


//--------------------- .nv.constant4             --------------------------
	.section	.nv.constant4,"a",@progbits
	.align	8
	.align		8
.nv.constant4:
        /*0000*/ 	.dword	precalc_xorwow_matrix
	.align		8
        /*0008*/ 	.dword	precalc_xorwow_offset_matrix
	.align		8
        /*0010*/ 	.dword	mrg32k3aM1
	.align		8
        /*0018*/ 	.dword	mrg32k3aM2
	.align		8
        /*0020*/ 	.dword	mrg32k3aM1SubSeq
	.align		8
        /*0028*/ 	.dword	mrg32k3aM2SubSeq
	.align		8
        /*0030*/ 	.dword	mrg32k3aM1Seq
	.align		8
        /*0038*/ 	.dword	mrg32k3aM2Seq


//--------------------- .nv.constant3             --------------------------
	.section	.nv.constant3,"a",@progbits
	.align	8
.nv.constant3:
	.type		__cr_lgamma_table,@object
	.size		__cr_lgamma_table,(.L_8 - __cr_lgamma_table)
__cr_lgamma_table:
        /*0000*/ 	.byte	0x00, 0x00, 0x00, 0x00, 0x00, 0x00, 0x00, 0x00, 0x00, 0x00, 0x00, 0x00, 0x00, 0x00, 0x00, 0x00
        /*0010*/ 	.byte	0xef, 0x39, 0xfa, 0xfe, 0x42, 0x2e, 0xe6, 0x3f, 0x02, 0x20, 0x2a, 0xfa, 0x0b, 0xab, 0xfc, 0x3f
        /*0020*/ 	.byte	0xf9, 0x2c, 0x92, 0x7c, 0xa7, 0x6c, 0x09, 0x40, 0xc9, 0x79, 0x44, 0x3c, 0x64, 0x26, 0x13, 0x40
        /*0030*/ 	.byte	0xca, 0x01, 0xcf, 0x3a, 0x27, 0x51, 0x1a, 0x40, 0x30, 0xcc, 0x2d, 0xf3, 0xe1, 0x0c, 0x21, 0x40
        /*0040*/ 	.byte	0x0d, 0xb7, 0xfc, 0x82, 0x8e, 0x35, 0x25, 0x40
.L_8:


//--------------------- .text._Z18integration_kerneliffffffPfS_S_P17curandStateXORWOW --------------------------
	.section	.text._Z18integration_kerneliffffffPfS_S_P17curandStateXORWOW,"ax",@progbits
	.align	128
        .global         _Z18integration_kerneliffffffPfS_S_P17curandStateXORWOW
        .type           _Z18integration_kerneliffffffPfS_S_P17curandStateXORWOW,@function
        .size           _Z18integration_kerneliffffffPfS_S_P17curandStateXORWOW,(.L_x_34 - _Z18integration_kerneliffffffPfS_S_P17curandStateXORWOW)
        .other          _Z18integration_kerneliffffffPfS_S_P17curandStateXORWOW,@"STO_CUDA_ENTRY STV_DEFAULT"
_Z18integration_kerneliffffffPfS_S_P17curandStateXORWOW:
.text._Z18integration_kerneliffffffPfS_S_P17curandStateXORWOW:
[----:B------:R-:W-:Y:S01]  /*0000*/  LDC R1, c[0x0][0x37c] ;  /* 0x0000df00ff017b82 */ /* 0x000fe20000000800 */
[----:B------:R-:W0:Y:S07]  /*0010*/  S2R R0, SR_TID.X ;  /* 0x0000000000007919 */ /* 0x000e2e0000002100 */
[----:B------:R-:W0:Y:S01]  /*0020*/  S2UR UR4, SR_CTAID.X ;  /* 0x00000000000479c3 */ /* 0x000e220000002500 */
[----:B------:R-:W1:Y:S01]  /*0030*/  LDCU UR5, c[0x0][0x38c] ;  /* 0x00007180ff0577ac */ /* 0x000e620008000800 */
[----:B------:R-:W2:Y:S06]  /*0040*/  LDCU UR6, c[0x0][0x380] ;  /* 0x00007000ff0677ac */ /* 0x000eac0008000800 */
[----:B------:R-:W0:Y:S01]  /*0050*/  LDC R3, c[0x0][0x360] ;  /* 0x0000d800ff037b82 */ /* 0x000e220000000800 */
[----:B-1----:R-:W-:Y:S01]  /*0060*/  FSETP.LT.AND P0, PT, RZ, UR5, PT ;  /* 0x00000005ff007c0b */ /* 0x002fe2000bf01000 */
[----:B0-----:R-:W-:-:S05]  /*0070*/  IMAD R3, R3, UR4, R0 ;  /* 0x0000000403037c24 */ /* 0x001fca000f8e0200 */
[----:B--2---:R-:W-:-:S13]  /*0080*/  ISETP.GE.OR P0, PT, R3, UR6, !P0 ;  /* 0x0000000603007c0c */ /* 0x004fda000c706670 */
[----:B------:R-:W-:Y:S05]  /*0090*/  @P0 EXIT ;  /* 0x000000000000094d */ /* 0x000fea0003800000 */
[----:B------:R-:W0:Y:S01]  /*00a0*/  LDC.64 R4, c[0x0][0x3b8] ;  /* 0x0000ee00ff047b82 */ /* 0x000e220000000a00 */
[----:B------:R-:W1:Y:S01]  /*00b0*/  LDCU.64 UR6, c[0x0][0x358] ;  /* 0x00006b00ff0677ac */ /* 0x000e620008000a00 */
[----:B------:R-:W2:Y:S06]  /*00c0*/  LDCU UR10, c[0x0][0x390] ;  /* 0x00007200ff0a77ac */ /* 0x000eac0008000800 */
[----:B------:R-:W3:Y:S01]  /*00d0*/  LDC.64 R6, c[0x0][0x3a0] ;  /* 0x0000e800ff067b82 */ /* 0x000ee20000000a00 */
[----:B------:R-:W4:Y:S01]  /*00e0*/  LDCU UR11, c[0x0][0x394] ;  /* 0x00007280ff0b77ac */ /* 0x000f220008000800 */
[----:B------:R-:W0:Y:S06]  /*00f0*/  LDCU UR12, c[0x0][0x398] ;  /* 0x00007300ff0c77ac */ /* 0x000e2c0008000800 */
[----:B------:R-:W5:Y:S01]  /*0100*/  LDC.64 R8, c[0x0][0x3a8] ;  /* 0x0000ea00ff087b82 */ /* 0x000f620000000a00 */
[----:B------:R-:W0:Y:S01]  /*0110*/  LDCU UR5, c[0x0][0x384] ;  /* 0x00007080ff0577ac */ /* 0x000e220008000800 */
[----:B------:R-:W0:Y:S06]  /*0120*/  LDCU.64 UR8, c[0x0][0x388] ;  /* 0x00007100ff0877ac */ /* 0x000e2c0008000a00 */
[----:B------:R-:W1:Y:S01]  /*0130*/  LDC.64 R10, c[0x0][0x3b0] ;  /* 0x0000ec00ff0a7b82 */ /* 0x000e620000000a00 */
[----:B0-----:R-:W-:Y:S01]  /*0140*/  IMAD.WIDE R4, R3, 0x30, R4 ;  /* 0x0000003003047825 */ /* 0x001fe200078e0204 */
[----:B------:R-:W-:-:S03]  /*0150*/  UMOV UR4, URZ ;  /* 0x000000ff00047c82 */ /* 0x000fc60008000000 */
[----:B---3--:R-:W-:-:S04]  /*0160*/  IMAD.WIDE R6, R3, 0x4, R6 ;  /* 0x0000000403067825 */ /* 0x008fc800078e0206 */
[----:B-----5:R-:W-:-:S04]  /*0170*/  IMAD.WIDE R8, R3, 0x4, R8 ;  /* 0x0000000403087825 */ /* 0x020fc800078e0208 */
[----:B-12-4-:R-:W-:-:S07]  /*0180*/  IMAD.WIDE R10, R3, 0x4, R10 ;  /* 0x00000004030a7825 */ /* 0x016fce00078e020a */
.L_x_12:
[----:B012---:R-:W2:Y:S04]  /*0190*/  LDG.E.64 R2, desc[UR6][R4.64] ;  /* 0x0000000604027981 */ /* 0x007ea8000c1e1b00 */
[----:B------:R-:W3:Y:S04]  /*01a0*/  LDG.E.64 R12, desc[UR6][R4.64+0x10] ;  /* 0x00001006040c7981 */ /* 0x000ee8000c1e1b00 */
[----:B------:R-:W4:Y:S01]  /*01b0*/  LDG.E.64 R14, desc[UR6][R4.64+0x8] ;  /* 0x00000806040e7981 */ /* 0x000f22000c1e1b00 */
[----:B--2---:R-:W-:-:S04]  /*01c0*/  SHF.R.U32.HI R0, RZ, 0x2, R3 ;  /* 0x00000002ff007819 */ /* 0x004fc80000011603 */
[----:B------:R-:W-:Y:S01]  /*01d0*/  LOP3.LUT R0, R0, R3, RZ, 0x3c, !PT ;  /* 0x0000000300007212 */ /* 0x000fe200078e3cff */
[----:B---3--:R-:W-:Y:S02]  /*01e0*/  IMAD.SHL.U32 R3, R13, 0x10, RZ ;  /* 0x000000100d037824 */ /* 0x008fe400078e00ff */
[----:B------:R-:W-:Y:S01]  /*01f0*/  IMAD.MOV.U32 R18, RZ, RZ, R13 ;  /* 0x000000ffff127224 */ /* 0x000fe200078e000d */
[----:B----4-:R-:W-:Y:S01]  /*0200*/  SHF.R.U32.HI R17, RZ, 0x2, R14 ;  /* 0x00000002ff117819 */ /* 0x010fe2000001160e */
[----:B------:R-:W-:-:S03]  /*0210*/  IMAD.SHL.U32 R16, R0, 0x2, RZ ;  /* 0x0000000200107824 */ /* 0x000fc600078e00ff */
[----:B------:R-:W-:Y:S02]  /*0220*/  LOP3.LUT R17, R17, R14, RZ, 0x3c, !PT ;  /* 0x0000000e11117212 */ /* 0x000fe400078e3cff */
[----:B------:R-:W-:Y:S02]  /*0230*/  LOP3.LUT R16, R0, R16, R3, 0x96, !PT ;  /* 0x0000001000107212 */ /* 0x000fe400078e9603 */
[----:B------:R-:W-:Y:S01]  /*0240*/  SHF.R.U32.HI R14, RZ, 0x2, R15 ;  /* 0x00000002ff0e7819 */ /* 0x000fe2000001160f */
[----:B------:R-:W-:Y:S01]  /*0250*/  IMAD.SHL.U32 R3, R17, 0x2, RZ ;  /* 0x0000000211037824 */ /* 0x000fe200078e00ff */
[----:B------:R-:W-:Y:S02]  /*0260*/  LOP3.LUT R19, R16, R13, RZ, 0x3c, !PT ;  /* 0x0000000d10137212 */ /* 0x000fe400078e3cff */
[----:B------:R-:W-:Y:S01]  /*0270*/  LOP3.LUT R14, R14, R15, RZ, 0x3c, !PT ;  /* 0x0000000f0e0e7212 */ /* 0x000fe200078e3cff */
[----:B------:R-:W-:Y:S02]  /*0280*/  IMAD.MOV.U32 R15, RZ, RZ, R12 ;  /* 0x000000ffff0f7224 */ /* 0x000fe400078e000c */
[----:B------:R-:W-:Y:S01]  /*0290*/  IMAD.SHL.U32 R0, R19, 0x10, RZ ;  /* 0x0000001013007824 */ /* 0x000fe200078e00ff */
[----:B------:R-:W-:Y:S04]  /*02a0*/  STG.E.64 desc[UR6][R4.64+0x8], R18 ;  /* 0x0000081204007986 */ /* 0x000fe8000c101b06 */
[----:B------:R-:W-:-:S04]  /*02b0*/  LOP3.LUT R0, R17, R3, R0, 0x96, !PT ;  /* 0x0000000311007212 */ /* 0x000fc800078e9600 */
[----:B------:R-:W-:Y:S02]  /*02c0*/  LOP3.LUT R16, R0, R19, RZ, 0x3c, !PT ;  /* 0x0000001300107212 */ /* 0x000fe400078e3cff */
[----:B------:R-:W-:-:S03]  /*02d0*/  SHF.L.U32 R0, R14, 0x1, RZ ;  /* 0x000000010e007819 */ /* 0x000fc600000006ff */
[----:B------:R-:W-:-:S05]  /*02e0*/  IMAD.SHL.U32 R3, R16, 0x10, RZ ;  /* 0x0000001010037824 */ /* 0x000fca00078e00ff */
[----:B------:R-:W-:Y:S01]  /*02f0*/  LOP3.LUT R3, R14, R0, R3, 0x96, !PT ;  /* 0x000000000e037212 */ /* 0x000fe200078e9603 */
[----:B------:R-:W-:-:S03]  /*0300*/  VIADD R14, R2, 0x10974f ;  /* 0x0010974f020e7836 */ /* 0x000fc60000000000 */
[----:B------:R-:W-:Y:S02]  /*0310*/  LOP3.LUT R17, R3, R16, RZ, 0x3c, !PT ;  /* 0x0000001003117212 */ /* 0x000fe400078e3cff */
[----:B------:R0:W-:Y:S04]  /*0320*/  STG.E.64 desc[UR6][R4.64], R14 ;  /* 0x0000000e04007986 */ /* 0x0001e8000c101b06 */
[----:B------:R-:W-:Y:S04]  /*0330*/  STG.E.64 desc[UR6][R4.64+0x10], R16 ;  /* 0x0000101004007986 */ /* 0x000fe8000c101b06 */
[----:B------:R-:W2:Y:S01]  /*0340*/  LDG.E R12, desc[UR6][R6.64] ;  /* 0x00000006060c7981 */ /* 0x000ea2000c1e1900 */
[----:B------:R-:W-:Y:S01]  /*0350*/  HFMA2 R0, -RZ, RZ, 0.1171875, 0 ;  /* 0x2f800000ff007431 */ /* 0x000fe200000001ff */
[----:B------:R-:W-:-:S04]  /*0360*/  IADD3 R3, PT, PT, R2, 0x587c5, R19 ;  /* 0x000587c502037810 */ /* 0x000fc80007ffe013 */
[----:B------:R-:W-:-:S05]  /*0370*/  I2FP.F32.U32 R3, R3 ;  /* 0x0000000300037245 */ /* 0x000fca0000201000 */
[----:B------:R-:W-:-:S04]  /*0380*/  FFMA R3, R3, R0, 1.1641532182693481445e-10 ;  /* 0x2f00000003037423 */ /* 0x000fc80000000000 */
[----:B------:R-:W-:-:S04]  /*0390*/  FADD R3, R3, -0.5 ;  /* 0xbf00000003037421 */ /* 0x000fc80000000000 */
[----:B------:R-:W-:-:S04]  /*03a0*/  FMUL R3, R3, UR8 ;  /* 0x0000000803037c20 */ /* 0x000fc80008400000 */
[----:B--2---:R-:W-:-:S05]  /*03b0*/  FFMA R13, R3, UR5, R12 ;  /* 0x00000005030d7c23 */ /* 0x004fca000800000c */
[----:B------:R1:W-:Y:S04]  /*03c0*/  STG.E desc[UR6][R6.64], R13 ;  /* 0x0000000d06007986 */ /* 0x0003e8000c101906 */
[----:B------:R-:W0:Y:S01]  /*03d0*/  LDG.E R12, desc[UR6][R8.64] ;  /* 0x00000006080c7981 */ /* 0x000e22000c1e1900 */
[----:B------:R-:W-:-:S04]  /*03e0*/  IADD3 R2, PT, PT, R2, 0xb0f8a, R16 ;  /* 0x000b0f8a02027810 */ /* 0x000fc80007ffe010 */
[----:B------:R-:W-:-:S05]  /*03f0*/  I2FP.F32.U32 R3, R2 ;  /* 0x0000000200037245 */ /* 0x000fca0000201000 */
[----:B------:R-:W-:-:S04]  /*0400*/  FFMA R3, R3, R0, 1.1641532182693481445e-10 ;  /* 0x2f00000003037423 */ /* 0x000fc80000000000 */
[----:B------:R-:W-:-:S04]  /*0410*/  FADD R3, R3, -0.5 ;  /* 0xbf00000003037421 */ /* 0x000fc80000000000 */
[----:B------:R-:W-:-:S04]  /*0420*/  FMUL R3, R3, UR8 ;  /* 0x0000000803037c20 */ /* 0x000fc80008400000 */
[----:B0-----:R-:W-:-:S05]  /*0430*/  FFMA R15, R3, UR5, R12 ;  /* 0x00000005030f7c23 */ /* 0x001fca000800000c */
[----:B------:R0:W-:Y:S04]  /*0440*/  STG.E desc[UR6][R8.64], R15 ;  /* 0x0000000f08007986 */ /* 0x0001e8000c101906 */
[----:B------:R-:W2:Y:S01]  /*0450*/  LDG.E R2, desc[UR6][R10.64] ;  /* 0x000000060a027981 */ /* 0x000ea2000c1e1900 */
[----:B------:R-:W-:-:S05]  /*0460*/  IMAD.IADD R14, R17, 0x1, R14 ;  /* 0x00000001110e7824 */ /* 0x000fca00078e020e */
[----:B------:R-:W-:-:S05]  /*0470*/  I2FP.F32.U32 R3, R14 ;  /* 0x0000000e00037245 */ /* 0x000fca0000201000 */
[----:B------:R-:W-:-:S04]  /*0480*/  FFMA R3, R3, R0, 1.1641532182693481445e-10 ;  /* 0x2f00000003037423 */ /* 0x000fc80000000000 */
[----:B------:R-:W-:-:S04]  /*0490*/  FADD R3, R3, -0.5 ;  /* 0xbf00000003037421 */ /* 0x000fc80000000000 */
[----:B------:R-:W-:-:S04]  /*04a0*/  FMUL R3, R3, UR8 ;  /* 0x0000000803037c20 */ /* 0x000fc80008400000 */
[----:B--2---:R-:W-:-:S05]  /*04b0*/  FFMA R3, R3, UR5, R2 ;  /* 0x0000000503037c23 */ /* 0x004fca0008000002 */
[----:B------:R0:W-:Y:S04]  /*04c0*/  STG.E desc[UR6][R10.64], R3 ;  /* 0x000000030a007986 */ /* 0x0001e8000c101906 */
[----:B-1----:R-:W2:Y:S01]  /*04d0*/  LDG.E R13, desc[UR6][R6.64] ;  /* 0x00000006060d7981 */ /* 0x002ea2000c1e1900 */
[----:B------:R-:W-:Y:S01]  /*04e0*/  UIADD3 UR4, UPT, UPT, UR4, 0x1, URZ ;  /* 0x0000000104047890 */ /* 0x000fe2000fffe0ff */
[----:B------:R-:W-:Y:S05]  /*04f0*/  BSSY.RECONVERGENT B0, `(.L_x_0) ;  /* 0x0000019000007945 */ /* 0x000fea0003800200 */
[----:B------:R-:W-:-:S04]  /*0500*/  I2FP.F32.U32 R0, UR4 ;  /* 0x0000000400007c45 */ /* 0x000fc80008201000 */
[----:B------:R-:W-:Y:S02]  /*0510*/  FSETP.GEU.AND P2, PT, R0, UR9, PT ;  /* 0x0000000900007c0b */ /* 0x000fe4000bf4e000 */
[----:B--2---:R-:W-:-:S13]  /*0520*/  FSETP.GT.AND P0, PT, |R13|, UR10, PT ;  /* 0x0000000a0d007c0b */ /* 0x004fda000bf04200 */
[----:B0-----:R-:W-:Y:S05]  /*0530*/  @!P0 BRA `(.L_x_1) ;  /* 0x0000000000508947 */ /* 0x001fea0003800000 */
[----:B------:R-:W0:Y:S01]  /*0540*/  MUFU.RCP R0, |R13| ;  /* 0x4000000d00007308 */ /* 0x000e220000001000 */
[----:B------:R-:W-:Y:S07]  /*0550*/  BSSY.RECONVERGENT B1, `(.L_x_2) ;  /* 0x000000c000017945 */ /* 0x000fee0003800200 */
[----:B------:R-:W1:Y:S01]  /*0560*/  FCHK P0, R13, |R13| ;  /* 0x4000000d0d007302 */ /* 0x000e620000000000 */
[----:B0-----:R-:W-:-:S04]  /*0570*/  FFMA R3, -|R13|, R0, 1 ;  /* 0x3f8000000d037423 */ /* 0x001fc80000000300 */
[----:B------:R-:W-:-:S04]  /*0580*/  FFMA R0, R0, R3, R0 ;  /* 0x0000000300007223 */ /* 0x000fc80000000000 */
[----:B------:R-:W-:-:S04]  /*0590*/  FFMA R2, R13, R0, RZ ;  /* 0x000000000d027223 */ /* 0x000fc800000000ff */
[----:B------:R-:W-:-:S04]  /*05a0*/  FFMA R3, -|R13|, R2, R13 ;  /* 0x000000020d037223 */ /* 0x000fc8000000030d */
[----:B------:R-:W-:Y:S01]  /*05b0*/  FFMA R0, R0, R3, R2 ;  /* 0x0000000300007223 */ /* 0x000fe20000000002 */
[----:B-1----:R-:W-:Y:S06]  /*05c0*/  @!P0 BRA `(.L_x_3) ;  /* 0x0000000000108947 */ /* 0x002fec0003800000 */
[----:B------:R-:W-:Y:S02]  /*05d0*/  IMAD.MOV.U32 R0, RZ, RZ, R13 ;  /* 0x000000ffff007224 */ /* 0x000fe400078e000d */
[----:B------:R-:W-:Y:S01]  /*05e0*/  FADD R3, |R13|, -RZ ;  /* 0x800000ff0d037221 */ /* 0x000fe20000000200 */
[----:B------:R-:W-:-:S07]  /*05f0*/  MOV R2, 0x610 ;  /* 0x0000061000027802 */ /* 0x000fce0000000f00 */
[----:B------:R-:W-:Y:S05]  /*0600*/  CALL.REL.NOINC `($__internal_0_$__cuda_sm3x_div_rn_noftz_f32_slowpath) ;  /* 0x0000000000f07944 */ /* 0x000fea0003c00000 */
.L_x_3:
[----:B------:R-:W-:Y:S05]  /*0610*/  BSYNC.RECONVERGENT B1 ;  /* 0x0000000000017941 */ /* 0x000fea0003800200 */
.L_x_2:
[----:B------:R-:W0:Y:S01]  /*0620*/  F2I.TRUNC.NTZ R0, R0 ;  /* 0x0000000000007305 */ /* 0x000e22000020f100 */
[----:B------:R-:W-:Y:S01]  /*0630*/  FADD R3, |R13|, -UR10 ;  /* 0x8000000a0d037e21 */ /* 0x000fe20008000200 */
[----:B0-----:R-:W-:-:S05]  /*0640*/  IMAD.SHL.U32 R2, R0, 0x2, RZ ;  /* 0x0000000200027824 */ /* 0x001fca00078e00ff */
[----:B------:R-:W-:-:S05]  /*0650*/  I2FP.F32.S32 R2, R2 ;  /* 0x0000000200027245 */ /* 0x000fca0000201400 */
[----:B------:R-:W-:-:S05]  /*0660*/  FFMA R3, R2, -R3, R13 ;  /* 0x8000000302037223 */ /* 0x000fca000000000d */
[----:B------:R0:W-:Y:S02]  /*0670*/  STG.E desc[UR6][R6.64], R3 ;  /* 0x0000000306007986 */ /* 0x0001e4000c101906 */
.L_x_1:
[----:B------:R-:W-:Y:S05]  /*0680*/  BSYNC.RECONVERGENT B0 ;  /* 0x0000000000007941 */ /* 0x000fea0003800200 */
.L_x_0:
[----:B------:R-:W2:Y:S01]  /*0690*/  LDG.E R13, desc[UR6][R8.64] ;  /* 0x00000006080d7981 */ /* 0x000ea2000c1e1900 */
[----:B------:R-:W-:Y:S01]  /*06a0*/  BSSY.RECONVERGENT B0, `(.L_x_4) ;  /* 0x0000017000007945 */ /* 0x000fe20003800200 */
[----:B--2---:R-:W-:-:S13]  /*06b0*/  FSETP.GT.AND P0, PT, |R13|, UR11, PT ;  /* 0x0000000b0d007c0b */ /* 0x004fda000bf04200 */
[----:B------:R-:W-:Y:S05]  /*06c0*/  @!P0 BRA `(.L_x_5) ;  /* 0x0000000000508947 */ /* 0x000fea0003800000 */
        /* <DEDUP_REMOVED lines=13> */
.L_x_7:
[----:B------:R-:W-:Y:S05]  /*07a0*/  BSYNC.RECONVERGENT B1 ;  /* 0x0000000000017941 */ /* 0x000fea0003800200 */
.L_x_6:
[----:B------:R-:W0:Y:S01]  /*07b0*/  F2I.TRUNC.NTZ R0, R0 ;  /* 0x0000000000007305 */ /* 0x000e22000020f100 */
[----:B------:R-:W-:Y:S01]  /*07c0*/  FADD R3, |R13|, -UR11 ;  /* 0x8000000b0d037e21 */ /* 0x000fe20008000200 */
[----:B0-----:R-:W-:-:S04]  /*07d0*/  SHF.L.U32 R2, R0, 0x1, RZ ;  /* 0x0000000100027819 */ /* 0x001fc800000006ff */
[----:B------:R-:W-:-:S05]  /*07e0*/  I2FP.F32.S32 R2, R2 ;  /* 0x0000000200027245 */ /* 0x000fca0000201400 */
[----:B------:R-:W-:-:S05]  /*07f0*/  FFMA R3, R2, -R3, R13 ;  /* 0x8000000302037223 */ /* 0x000fca000000000d */
[----:B------:R1:W-:Y:S02]  /*0800*/  STG.E desc[UR6][R8.64], R3 ;  /* 0x0000000308007986 */ /* 0x0003e4000c101906 */
.L_x_5:
[----:B------:R-:W-:Y:S05]  /*0810*/  BSYNC.RECONVERGENT B0 ;  /* 0x0000000000007941 */ /* 0x000fea0003800200 */
.L_x_4:
[----:B------:R-:W2:Y:S01]  /*0820*/  LDG.E R13, desc[UR6][R10.64] ;  /* 0x000000060a0d7981 */ /* 0x000ea2000c1e1900 */
[----:B------:R-:W-:Y:S01]  /*0830*/  BSSY.RECONVERGENT B0, `(.L_x_8) ;  /* 0x0000017000007945 */ /* 0x000fe20003800200 */
[----:B--2---:R-:W-:-:S13]  /*0840*/  FSETP.GT.AND P0, PT, |R13|, UR12, PT ;  /* 0x0000000c0d007c0b */ /* 0x004fda000bf04200 */
[----:B------:R-:W-:Y:S05]  /*0850*/  @!P0 BRA `(.L_x_9) ;  /* 0x0000000000508947 */ /* 0x000fea0003800000 */
[----:B------:R-:W0:Y:S01]  /*0860*/  MUFU.RCP R0, |R13| ;  /* 0x4000000d00007308 */ /* 0x000e220000001000 */
[----:B------:R-:W-:Y:S07]  /*0870*/  BSSY.RECONVERGENT B1, `(.L_x_10) ;  /* 0x000000c000017945 */ /* 0x000fee0003800200 */
[----:B------:R-:W2:Y:S01]  /*0880*/  FCHK P0, R13, |R13| ;  /* 0x4000000d0d007302 */ /* 0x000ea20000000000 */
[----:B01----:R-:W-:-:S04]  /*0890*/  FFMA R3, -|R13|, R0, 1 ;  /* 0x3f8000000d037423 */ /* 0x003fc80000000300 */
[----:B------:R-:W-:-:S04]  /*08a0*/  FFMA R0, R0, R3, R0 ;  /* 0x0000000300007223 */ /* 0x000fc80000000000 */
[----:B------:R-:W-:-:S04]  /*08b0*/  FFMA R2, R13, R0, RZ ;  /* 0x000000000d027223 */ /* 0x000fc800000000ff */
[----:B------:R-:W-:-:S04]  /*08c0*/  FFMA R3, -|R13|, R2, R13 ;  /* 0x000000020d037223 */ /* 0x000fc8000000030d */
[----:B------:R-:W-:Y:S01]  /*08d0*/  FFMA R0, R0, R3, R2 ;  /* 0x0000000300007223 */ /* 0x000fe20000000002 */
[----:B--2---:R-:W-:Y:S06]  /*08e0*/  @!P0 BRA `(.L_x_11) ;  /* 0x0000000000108947 */ /* 0x004fec0003800000 */
[----:B------:R-:W-:Y:S02]  /*08f0*/  IMAD.MOV.U32 R0, RZ, RZ, R13 ;  /* 0x000000ffff007224 */ /* 0x000fe400078e000d */
[----:B------:R-:W-:Y:S01]  /*0900*/  FADD R3, |R13|, -RZ ;  /* 0x800000ff0d037221 */ /* 0x000fe20000000200 */
[----:B------:R-:W-:-:S07]  /*0910*/  MOV R2, 0x930 ;  /* 0x0000093000027802 */ /* 0x000fce0000000f00 */
[----:B------:R-:W-:Y:S05]  /*0920*/  CALL.REL.NOINC `($__internal_0_$__cuda_sm3x_div_rn_noftz_f32_slowpath) ;  /* 0x0000000000287944 */ /* 0x000fea0003c00000 */
.L_x_11:
[----:B------:R-:W-:Y:S05]  /*0930*/  BSYNC.RECONVERGENT B1 ;  /* 0x0000000000017941 */ /* 0x000fea0003800200 */
.L_x_10:
[----:B------:R-:W0:Y:S01]  /*0940*/  F2I.TRUNC.NTZ R0, R0 ;  /* 0x0000000000007305 */ /* 0x000e22000020f100 */
[----:B------:R-:W-:Y:S01]  /*0950*/  FADD R3, |R13|, -UR12 ;  /* 0x8000000c0d037e21 */ /* 0x000fe20008000200 */
[----:B0-----:R-:W-:-:S05]  /*0960*/  IMAD.SHL.U32 R2, R0, 0x2, RZ ;  /* 0x0000000200027824 */ /* 0x001fca00078e00ff */
[----:B------:R-:W-:-:S05]  /*0970*/  I2FP.F32.S32 R2, R2 ;  /* 0x0000000200027245 */ /* 0x000fca0000201400 */
[----:B------:R-:W-:-:S05]  /*0980*/  FFMA R3, R2, -R3, R13 ;  /* 0x8000000302037223 */ /* 0x000fca000000000d */
[----:B------:R2:W-:Y:S02]  /*0990*/  STG.E desc[UR6][R10.64], R3 ;  /* 0x000000030a007986 */ /* 0x0005e4000c101906 */
.L_x_9:
[----:B------:R-:W-:Y:S05]  /*09a0*/  BSYNC.RECONVERGENT B0 ;  /* 0x0000000000007941 */ /* 0x000fea0003800200 */
.L_x_8:
[----:B------:R-:W-:Y:S05]  /*09b0*/  @!P2 BRA `(.L_x_12) ;  /* 0xfffffff400f4a947 */ /* 0x000fea000383ffff */
[----:B------:R-:W-:Y:S05]  /*09c0*/  EXIT ;  /* 0x000000000000794d */ /* 0x000fea0003800000 */
        .weak           $__internal_0_$__cuda_sm3x_div_rn_noftz_f32_slowpath
        .type           $__internal_0_$__cuda_sm3x_div_rn_noftz_f32_slowpath,@function
        .size           $__internal_0_$__cuda_sm3x_div_rn_noftz_f32_slowpath,(.L_x_34 - $__internal_0_$__cuda_sm3x_div_rn_noftz_f32_slowpath)
$__internal_0_$__cuda_sm3x_div_rn_noftz_f32_slowpath:
[----:B------:R-:W-:Y:S01]  /*09d0*/  SHF.R.U32.HI R12, RZ, 0x17, R3 ;  /* 0x00000017ff0c7819 */ /* 0x000fe20000011603 */
[----:B------:R-:W-:Y:S01]  /*09e0*/  BSSY.RECONVERGENT B2, `(.L_x_13) ;  /* 0x0000062000027945 */ /* 0x000fe20003800200 */
[----:B------:R-:W-:Y:S02]  /*09f0*/  SHF.R.U32.HI R14, RZ, 0x17, R0 ;  /* 0x00000017ff0e7819 */ /* 0x000fe40000011600 */
[----:B------:R-:W-:Y:S02]  /*0a00*/  LOP3.LUT R12, R12, 0xff, RZ, 0xc0, !PT ;  /* 0x000000ff0c0c7812 */ /* 0x000fe400078ec0ff */
[----:B------:R-:W-:-:S03]  /*0a10*/  LOP3.LUT R15, R14, 0xff, RZ, 0xc0, !PT ;  /* 0x000000ff0e0f7812 */ /* 0x000fc600078ec0ff */
[----:B------:R-:W-:Y:S01]  /*0a20*/  VIADD R17, R12, 0xffffffff ;  /* 0xffffffff0c117836 */ /* 0x000fe20000000000 */
[----:B------:R-:W-:-:S04]  /*0a30*/  IADD3 R16, PT, PT, R15, -0x1, RZ ;  /* 0xffffffff0f107810 */ /* 0x000fc80007ffe0ff */
[----:B------:R-:W-:-:S04]  /*0a40*/  ISETP.GT.U32.AND P0, PT, R17, 0xfd, PT ;  /* 0x000000fd1100780c */ /* 0x000fc80003f04070 */
[----:B------:R-:W-:-:S13]  /*0a50*/  ISETP.GT.U32.OR P0, PT, R16, 0xfd, P0 ;  /* 0x000000fd1000780c */ /* 0x000fda0000704470 */
[----:B------:R-:W-:Y:S01]  /*0a60*/  @!P0 IMAD.MOV.U32 R14, RZ, RZ, RZ ;  /* 0x000000ffff0e8224 */ /* 0x000fe200078e00ff */
[----:B------:R-:W-:Y:S06]  /*0a70*/  @!P0 BRA `(.L_x_14) ;  /* 0x00000000005c8947 */ /* 0x000fec0003800000 */
[----:B------:R-:W-:Y:S02]  /*0a80*/  FSETP.GTU.FTZ.AND P0, PT, |R0|, +INF , PT ;  /* 0x7f8000000000780b */ /* 0x000fe40003f1c200 */
[----:B------:R-:W-:-:S04]  /*0a90*/  FSETP.GTU.FTZ.AND P1, PT, |R3|, +INF , PT ;  /* 0x7f8000000300780b */ /* 0x000fc80003f3c200 */
[----:B------:R-:W-:-:S13]  /*0aa0*/  PLOP3.LUT P0, PT, P0, P1, PT, 0xf8, 0x8f ;  /* 0x00000000008f781c */ /* 0x000fda0000703f70 */
[----:B------:R-:W-:Y:S05]  /*0ab0*/  @P0 BRA `(.L_x_15) ;  /* 0x00000004004c0947 */ /* 0x000fea0003800000 */
[----:B------:R-:W-:-:S13]  /*0ac0*/  LOP3.LUT P0, RZ, R3, 0x7fffffff, R0, 0xc8, !PT ;  /* 0x7fffffff03ff7812 */ /* 0x000fda000780c800 */
[----:B------:R-:W-:Y:S05]  /*0ad0*/  @!P0 BRA `(.L_x_16) ;  /* 0x00000004003c8947 */ /* 0x000fea0003800000 */
[C---:B------:R-:W-:Y:S02]  /*0ae0*/  FSETP.NEU.FTZ.AND P3, PT, |R0|.reuse, +INF , PT ;  /* 0x7f8000000000780b */ /* 0x040fe40003f7d200 */
[----:B------:R-:W-:Y:S02]  /*0af0*/  FSETP.NEU.FTZ.AND P1, PT, |R3|, +INF , PT ;  /* 0x7f8000000300780b */ /* 0x000fe40003f3d200 */
[----:B------:R-:W-:-:S11]  /*0b00*/  FSETP.NEU.FTZ.AND P0, PT, |R0|, +INF , PT ;  /* 0x7f8000000000780b */ /* 0x000fd60003f1d200 */
[----:B------:R-:W-:Y:S05]  /*0b10*/  @!P1 BRA !P3, `(.L_x_16) ;  /* 0x00000004002c9947 */ /* 0x000fea0005800000 */
[----:B------:R-:W-:-:S04]  /*0b20*/  LOP3.LUT P3, RZ, R0, 0x7fffffff, RZ, 0xc0, !PT ;  /* 0x7fffffff00ff7812 */ /* 0x000fc8000786c0ff */
[----:B------:R-:W-:-:S13]  /*0b30*/  PLOP3.LUT P1, PT, P1, P3, PT, 0x2f, 0xf2 ;  /* 0x0000000000f2781c */ /* 0x000fda0000f26577 */
[----:B------:R-:W-:Y:S05]  /*0b40*/  @P1 BRA `(.L_x_17) ;  /* 0x0000000400181947 */ /* 0x000fea0003800000 */
[----:B------:R-:W-:-:S04]  /*0b50*/  LOP3.LUT P1, RZ, R3, 0x7fffffff, RZ, 0xc0, !PT ;  /* 0x7fffffff03ff7812 */ /* 0x000fc8000782c0ff */
[----:B------:R-:W-:-:S13]  /*0b60*/  PLOP3.LUT P0, PT, P0, P1, PT, 0x2f, 0xf2 ;  /* 0x0000000000f2781c */ /* 0x000fda0000702577 */
[----:B------:R-:W-:Y:S05]  /*0b70*/  @P0 BRA `(.L_x_18) ;  /* 0x0000000400000947 */ /* 0x000fea0003800000 */
[----:B------:R-:W-:Y:S02]  /*0b80*/  ISETP.GE.AND P0, PT, R16, RZ, PT ;  /* 0x000000ff1000720c */ /* 0x000fe40003f06270 */
[----:B------:R-:W-:-:S11]  /*0b90*/  ISETP.GE.AND P1, PT, R17, RZ, PT ;  /* 0x000000ff1100720c */ /* 0x000fd60003f26270 */
[----:B------:R-:W-:Y:S02]  /*0ba0*/  @P0 IMAD.MOV.U32 R14, RZ, RZ, RZ ;  /* 0x000000ffff0e0224 */ /* 0x000fe400078e00ff */
[----:B------:R-:W-:Y:S01]  /*0bb0*/  @!P0 FFMA R0, R0, 1.84467440737095516160e+19, RZ ;  /* 0x5f80000000008823 */ /* 0x000fe200000000ff */
[----:B------:R-:W-:Y:S02]  /*0bc0*/  @!P0 IMAD.MOV.U32 R14, RZ, RZ, -0x40 ;  /* 0xffffffc0ff0e8424 */ /* 0x000fe400078e00ff */
[----:B------:R-:W-:-:S03]  /*0bd0*/  @!P1 FFMA R3, R3, 1.84467440737095516160e+19, RZ ;  /* 0x5f80000003039823 */ /* 0x000fc600000000ff */
[----:B------:R-:W-:-:S07]  /*0be0*/  @!P1 IADD3 R14, PT, PT, R14, 0x40, RZ ;  /* 0x000000400e0e9810 */ /* 0x000fce0007ffe0ff */
.L_x_14:
[----:B------:R-:W-:Y:S01]  /*0bf0*/  LEA R16, R12, 0xc0800000, 0x17 ;  /* 0xc08000000c107811 */ /* 0x000fe200078eb8ff */
[----:B------:R-:W-:Y:S01]  /*0c00*/  VIADD R15, R15, 0xffffff81 ;  /* 0xffffff810f0f7836 */ /* 0x000fe20000000000 */
[----:B------:R-:W-:Y:S03]  /*0c10*/  BSSY.RECONVERGENT B3, `(.L_x_19) ;  /* 0x0000035000037945 */ /* 0x000fe60003800200 */
[----:B------:R-:W-:Y:S02]  /*0c20*/  IMAD.IADD R17, R3, 0x1, -R16 ;  /* 0x0000000103117824 */ /* 0x000fe400078e0a10 */
[C---:B------:R-:W-:Y:S01]  /*0c30*/  IMAD R0, R15.reuse, -0x800000, R0 ;  /* 0xff8000000f007824 */ /* 0x040fe200078e0200 */
[----:B------:R-:W-:Y:S01]  /*0c40*/  IADD3 R15, PT, PT, R15, 0x7f, -R12 ;  /* 0x0000007f0f0f7810 */ /* 0x000fe20007ffe80c */
[----:B------:R-:W0:Y:S01]  /*0c50*/  MUFU.RCP R3, R17 ;  /* 0x0000001100037308 */ /* 0x000e220000001000 */
[----:B------:R-:W-:-:S03]  /*0c60*/  FADD.FTZ R19, -R17, -RZ ;  /* 0x800000ff11137221 */ /* 0x000fc60000010100 */
[----:B------:R-:W-:Y:S02]  /*0c70*/  IMAD.IADD R15, R15, 0x1, R14 ;  /* 0x000000010f0f7824 */ /* 0x000fe400078e020e */
[----:B0-----:R-:W-:-:S04]  /*0c80*/  FFMA R16, R3, R19, 1 ;  /* 0x3f80000003107423 */ /* 0x001fc80000000013 */
[----:B------:R-:W-:-:S04]  /*0c90*/  FFMA R3, R3, R16, R3 ;  /* 0x0000001003037223 */ /* 0x000fc80000000003 */
[----:B------:R-:W-:-:S04]  /*0ca0*/  FFMA R16, R0, R3, RZ ;  /* 0x0000000300107223 */ /* 0x000fc800000000ff */
[----:B------:R-:W-:-:S04]  /*0cb0*/  FFMA R18, R19, R16, R0 ;  /* 0x0000001013127223 */ /* 0x000fc80000000000 */
[----:B------:R-:W-:-:S04]  /*0cc0*/  FFMA R16, R3, R18, R16 ;  /* 0x0000001203107223 */ /* 0x000fc80000000010 */
[----:B------:R-:W-:-:S04]  /*0cd0*/  FFMA R19, R19, R16, R0 ;  /* 0x0000001013137223 */ /* 0x000fc80000000000 */
[----:B------:R-:W-:-:S05]  /*0ce0*/  FFMA R0, R3, R19, R16 ;  /* 0x0000001303007223 */ /* 0x000fca0000000010 */
[----:B------:R-:W-:-:S04]  /*0cf0*/  SHF.R.U32.HI R12, RZ, 0x17, R0 ;  /* 0x00000017ff0c7819 */ /* 0x000fc80000011600 */
[----:B------:R-:W-:-:S04]  /*0d00*/  LOP3.LUT R12, R12, 0xff, RZ, 0xc0, !PT ;  /* 0x000000ff0c0c7812 */ /* 0x000fc800078ec0ff */
[----:B------:R-:W-:-:S05]  /*0d10*/  IADD3 R17, PT, PT, R12, R15, RZ ;  /* 0x0000000f0c117210 */ /* 0x000fca0007ffe0ff */
[----:B------:R-:W-:-:S05]  /*0d20*/  VIADD R12, R17, 0xffffffff ;  /* 0xffffffff110c7836 */ /* 0x000fca0000000000 */
[----:B------:R-:W-:-:S13]  /*0d30*/  ISETP.GE.U32.AND P0, PT, R12, 0xfe, PT ;  /* 0x000000fe0c00780c */ /* 0x000fda0003f06070 */
[----:B------:R-:W-:Y:S05]  /*0d40*/  @!P0 BRA `(.L_x_20) ;  /* 0x0000000000808947 */ /* 0x000fea0003800000 */
[----:B------:R-:W-:-:S13]  /*0d50*/  ISETP.GT.AND P0, PT, R17, 0xfe, PT ;  /* 0x000000fe1100780c */ /* 0x000fda0003f04270 */
[----:B------:R-:W-:Y:S05]  /*0d60*/  @P0 BRA `(.L_x_21) ;  /* 0x00000000006c0947 */ /* 0x000fea0003800000 */
[----:B------:R-:W-:-:S13]  /*0d70*/  ISETP.GE.AND P0, PT, R17, 0x1, PT ;  /* 0x000000011100780c */ /* 0x000fda0003f06270 */
[----:B------:R-:W-:Y:S05]  /*0d80*/  @P0 BRA `(.L_x_22) ;  /* 0x0000000000740947 */ /* 0x000fea0003800000 */
[----:B------:R-:W-:Y:S02]  /*0d90*/  ISETP.GE.AND P0, PT, R17, -0x18, PT ;  /* 0xffffffe81100780c */ /* 0x000fe40003f06270 */
[----:B------:R-:W-:-:S11]  /*0da0*/  LOP3.LUT R0, R0, 0x80000000, RZ, 0xc0, !PT ;  /* 0x8000000000007812 */ /* 0x000fd600078ec0ff */
[----:B------:R-:W-:Y:S05]  /*0db0*/  @!P0 BRA `(.L_x_22) ;  /* 0x0000000000688947 */ /* 0x000fea0003800000 */
[-CC-:B------:R-:W-:Y:S01]  /*0dc0*/  FFMA.RZ R12, R3, R19.reuse, R16.reuse ;  /* 0x00000013030c7223 */ /* 0x180fe2000000c010 */
[C---:B------:R-:W-:Y:S01]  /*0dd0*/  VIADD R15, R17.reuse, 0x20 ;  /* 0x00000020110f7836 */ /* 0x040fe20000000000 */
[C---:B------:R-:W-:Y:S02]  /*0de0*/  ISETP.NE.AND P3, PT, R17.reuse, RZ, PT ;  /* 0x000000ff1100720c */ /* 0x040fe40003f65270 */
[----:B------:R-:W-:Y:S02]  /*0df0*/  ISETP.NE.AND P1, PT, R17, RZ, PT ;  /* 0x000000ff1100720c */ /* 0x000fe40003f25270 */
[----:B------:R-:W-:Y:S01]  /*0e00*/  LOP3.LUT R14, R12, 0x7fffff, RZ, 0xc0, !PT ;  /* 0x007fffff0c0e7812 */ /* 0x000fe200078ec0ff */
[CCC-:B------:R-:W-:Y:S01]  /*0e10*/  FFMA.RP R12, R3.reuse, R19.reuse, R16.reuse ;  /* 0x00000013030c7223 */ /* 0x1c0fe20000008010 */
[----:B------:R-:W-:Y:S01]  /*0e20*/  FFMA.RM R3, R3, R19, R16 ;  /* 0x0000001303037223 */ /* 0x000fe20000004010 */
[----:B------:R-:W-:Y:S01]  /*0e30*/  IMAD.MOV R16, RZ, RZ, -R17 ;  /* 0x000000ffff107224 */ /* 0x000fe200078e0a11 */
[----:B------:R-:W-:-:S03]  /*0e40*/  LOP3.LUT R14, R14, 0x800000, RZ, 0xfc, !PT ;  /* 0x008000000e0e7812 */ /* 0x000fc600078efcff */
[----:B------:R-:W-:Y:S02]  /*0e50*/  FSETP.NEU.FTZ.AND P0, PT, R12, R3, PT ;  /* 0x000000030c00720b */ /* 0x000fe40003f1d000 */
[----:B------:R-:W-:Y:S02]  /*0e60*/  SHF.L.U32 R15, R14, R15, RZ ;  /* 0x0000000f0e0f7219 */ /* 0x000fe400000006ff */
[----:B------:R-:W-:Y:S02]  /*0e70*/  SEL R3, R16, RZ, P3 ;  /* 0x000000ff10037207 */ /* 0x000fe40001800000 */
[----:B------:R-:W-:Y:S02]  /*0e80*/  ISETP.NE.AND P1, PT, R15, RZ, P1 ;  /* 0x000000ff0f00720c */ /* 0x000fe40000f25270 */
[----:B------:R-:W-:Y:S02]  /*0e90*/  SHF.R.U32.HI R3, RZ, R3, R14 ;  /* 0x00000003ff037219 */ /* 0x000fe4000001160e */
[----:B------:R-:W-:-:S02]  /*0ea0*/  PLOP3.LUT P0, PT, P0, P1, PT, 0xf8, 0x8f ;  /* 0x00000000008f781c */ /* 0x000fc40000703f70 */
[----:B------:R-:W-:Y:S02]  /*0eb0*/  SHF.R.U32.HI R15, RZ, 0x1, R3 ;  /* 0x00000001ff0f7819 */ /* 0x000fe40000011603 */
[----:B------:R-:W-:-:S04]  /*0ec0*/  SEL R12, RZ, 0x1, !P0 ;  /* 0x00000001ff0c7807 */ /* 0x000fc80004000000 */
[----:B------:R-:W-:-:S04]  /*0ed0*/  LOP3.LUT R12, R12, 0x1, R15, 0xf8, !PT ;  /* 0x000000010c0c7812 */ /* 0x000fc800078ef80f */
[----:B------:R-:W-:-:S04]  /*0ee0*/  LOP3.LUT R12, R12, R3, RZ, 0xc0, !PT ;  /* 0x000000030c0c7212 */ /* 0x000fc800078ec0ff */
[----:B------:R-:W-:-:S04]  /*0ef0*/  IADD3 R15, PT, PT, R15, R12, RZ ;  /* 0x0000000c0f0f7210 */ /* 0x000fc80007ffe0ff */
[----:B------:R-:W-:Y:S01]  /*0f00*/  LOP3.LUT R0, R15, R0, RZ, 0xfc, !PT ;  /* 0x000000000f007212 */ /* 0x000fe200078efcff */
[----:B------:R-:W-:Y:S06]  /*0f10*/  BRA `(.L_x_22) ;  /* 0x0000000000107947 */ /* 0x000fec0003800000 */
.L_x_21:
[----:B------:R-:W-:-:S04]  /*0f20*/  LOP3.LUT R0, R0, 0x80000000, RZ, 0xc0, !PT ;  /* 0x8000000000007812 */ /* 0x000fc800078ec0ff */
[----:B------:R-:W-:Y:S01]  /*0f30*/  LOP3.LUT R0, R0, 0x7f800000, RZ, 0xfc, !PT ;  /* 0x7f80000000007812 */ /* 0x000fe200078efcff */
[----:B------:R-:W-:Y:S06]  /*0f40*/  BRA `(.L_x_22) ;  /* 0x0000000000047947 */ /* 0x000fec0003800000 */
.L_x_20:
[----:B------:R-:W-:-:S07]  /*0f50*/  IMAD R0, R15, 0x800000, R0 ;  /* 0x008000000f007824 */ /* 0x000fce00078e0200 */
.L_x_22:
[----:B------:R-:W-:Y:S05]  /*0f60*/  BSYNC.RECONVERGENT B3 ;  /* 0x0000000000037941 */ /* 0x000fea0003800200 */
.L_x_19:
[----:B------:R-:W-:Y:S05]  /*0f70*/  BRA `(.L_x_23) ;  /* 0x0000000000207947 */ /* 0x000fea0003800000 */
.L_x_18:
[----:B------:R-:W-:-:S04]  /*0f80*/  LOP3.LUT R0, R3, 0x80000000, R0, 0x48, !PT ;  /* 0x8000000003007812 */ /* 0x000fc800078e4800 */
[----:B------:R-:W-:Y:S01]  /*0f90*/  LOP3.LUT R0, R0, 0x7f800000, RZ, 0xfc, !PT ;  /* 0x7f80000000007812 */ /* 0x000fe200078efcff */
[----:B------:R-:W-:Y:S06]  /*0fa0*/  BRA `(.L_x_23) ;  /* 0x0000000000147947 */ /* 0x000fec0003800000 */
.L_x_17:
[----:B------:R-:W-:Y:S01]  /*0fb0*/  LOP3.LUT R0, R3, 0x80000000, R0, 0x48, !PT ;  /* 0x8000000003007812 */ /* 0x000fe200078e4800 */
[----:B------:R-:W-:Y:S06]  /*0fc0*/  BRA `(.L_x_23) ;  /* 0x00000000000c7947 */ /* 0x000fec0003800000 */
.L_x_16:
[----:B------:R-:W0:Y:S01]  /*0fd0*/  MUFU.RSQ R0, -QNAN ;  /* 0xffc0000000007908 */ /* 0x000e220000001400 */
[----:B------:R-:W-:Y:S05]  /*0fe0*/  BRA `(.L_x_23) ;  /* 0x0000000000047947 */ /* 0x000fea0003800000 */
.L_x_15:
[----:B------:R-:W-:-:S07]  /*0ff0*/  FADD.FTZ R0, R0, R3 ;  /* 0x0000000300007221 */ /* 0x000fce0000010000 */
.L_x_23:
[----:B------:R-:W-:Y:S05]  /*1000*/  BSYNC.RECONVERGENT B2 ;  /* 0x0000000000027941 */ /* 0x000fea0003800200 */
.L_x_13:
[----:B------:R-:W-:-:S04]  /*1010*/  IMAD.MOV.U32 R3, RZ, RZ, 0x0 ;  /* 0x00000000ff037424 */ /* 0x000fc800078e00ff */
[----:B0-----:R-:W-:Y:S05]  /*1020*/  RET.REL.NODEC R2 `(_Z18integration_kerneliffffffPfS_S_P17curandStateXORWOW) ;  /* 0xffffffec02f47950 */ /* 0x001fea0003c3ffff */
.L_x_24:
[----:B------:R-:W-:-:S00]  /*1030*/  BRA `(.L_x_24) ;  /* 0xfffffffc00fc7947 */ /* 0x000fc0000383ffff */
[----:B------:R-:W-:-:S00]  /*1040*/  NOP ;  /* 0x0000000000007918 */ /* 0x000fc00000000000 */
        /* <DEDUP_REMOVED lines=11> */
.L_x_34:


//--------------------- .text._Z16rng_setup_kerneljP17curandStateXORWOW --------------------------
	.section	.text._Z16rng_setup_kerneljP17curandStateXORWOW,"ax",@progbits
	.align	128
        .global         _Z16rng_setup_kerneljP17curandStateXORWOW
        .type           _Z16rng_setup_kerneljP17curandStateXORWOW,@function
        .size           _Z16rng_setup_kerneljP17curandStateXORWOW,(.L_x_36 - _Z16rng_setup_kerneljP17curandStateXORWOW)
        .other          _Z16rng_setup_kerneljP17curandStateXORWOW,@"STO_CUDA_ENTRY STV_DEFAULT"
_Z16rng_setup_kerneljP17curandStateXORWOW:
.text._Z16rng_setup_kerneljP17curandStateXORWOW:
[----:B------:R-:W-:Y:S01]  /*0000*/  LDC R1, c[0x0][0x37c] ;  /* 0x0000df00ff017b82 */ /* 0x000fe20000000800 */
[----:B------:R-:W0:Y:S07]  /*0010*/  S2R R13, SR_TID.X ;  /* 0x00000000000d7919 */ /* 0x000e2e0000002100 */
[----:B------:R-:W1:Y:S01]  /*0020*/  LDC R0, c[0x0][0x380] ;  /* 0x0000e000ff007b82 */ /* 0x000e620000000800 */
[----:B------:R-:W2:Y:S01]  /*0030*/  LDCU.64 UR4, c[0x0][0x358] ;  /* 0x00006b00ff0477ac */ /* 0x000ea20008000a00 */
[----:B------:R-:W-:Y:S01]  /*0040*/  IMAD.MOV.U32 R5, RZ, RZ, -0x75bd8fc ;  /* 0xf8a42704ff057424 */ /* 0x000fe200078e00ff */
[----:B------:R-:W-:Y:S01]  /*0050*/  BSSY.RECONVERGENT B0, `(.L_x_25) ;  /* 0x00000e2000007945 */ /* 0x000fe20003800200 */
[----:B------:R-:W-:-:S04]  /*0060*/  IMAD.MOV.U32 R8, RZ, RZ, -0x23270784 ;  /* 0xdcd8f87cff087424 */ /* 0x000fc800078e00ff */
[----:B------:R-:W0:Y:S08]  /*0070*/  S2UR UR6, SR_CTAID.X ;  /* 0x00000000000679c3 */ /* 0x000e300000002500 */
[----:B------:R-:W0:Y:S08]  /*0080*/  LDC R2, c[0x0][0x360] ;  /* 0x0000d800ff027b82 */ /* 0x000e300000000800 */
[----:B------:R-:W3:Y:S01]  /*0090*/  LDC.64 R6, c[0x0][0x388] ;  /* 0x0000e200ff067b82 */ /* 0x000ee20000000a00 */
[----:B-1----:R-:W-:-:S05]  /*00a0*/  LOP3.LUT R0, R0, 0xaad26b49, RZ, 0x3c, !PT ;  /* 0xaad26b4900007812 */ /* 0x002fca00078e3cff */
[----:B------:R-:W-:-:S04]  /*00b0*/  IMAD R0, R0, 0x4182bed5, RZ ;  /* 0x4182bed500007824 */ /* 0x000fc800078e02ff */
[C---:B------:R-:W-:Y:S01]  /*00c0*/  VIADD R3, R0.reuse, 0x75bcd15 ;  /* 0x075bcd1500037836 */ /* 0x040fe20000000000 */
[C---:B------:R-:W-:Y:S01]  /*00d0*/  LOP3.LUT R4, R0.reuse, 0x159a55e5, RZ, 0x3c, !PT ;  /* 0x159a55e500047812 */ /* 0x040fe200078e3cff */
[----:B------:R-:W-:Y:S02]  /*00e0*/  VIADD R9, R0, 0x583f19 ;  /* 0x00583f1900097836 */ /* 0x000fe40000000000 */
[----:B0-----:R-:W-:Y:S02]  /*00f0*/  IMAD R13, R2, UR6, R13 ;  /* 0x00000006020d7c24 */ /* 0x001fe4000f8e020d */
[----:B------:R-:W-:-:S03]  /*0100*/  VIADD R2, R0, 0xd9f6dc18 ;  /* 0xd9f6dc1800027836 */ /* 0x000fc60000000000 */
[C---:B------:R-:W-:Y:S01]  /*0110*/  ISETP.NE.AND P0, PT, R13.reuse, RZ, PT ;  /* 0x000000ff0d00720c */ /* 0x040fe20003f05270 */
[----:B---3--:R-:W-:-:S05]  /*0120*/  IMAD.WIDE R6, R13, 0x30, R6 ;  /* 0x000000300d067825 */ /* 0x008fca00078e0206 */
[----:B--2---:R0:W-:Y:S04]  /*0130*/  STG.E.64 desc[UR4][R6.64], R2 ;  /* 0x0000000206007986 */ /* 0x0041e8000c101b04 */
[----:B------:R0:W-:Y:S04]  /*0140*/  STG.E.64 desc[UR4][R6.64+0x8], R4 ;  /* 0x0000080406007986 */ /* 0x0001e8000c101b04 */
[----:B------:R0:W-:Y:S01]  /*0150*/  STG.E.64 desc[UR4][R6.64+0x10], R8 ;  /* 0x0000100806007986 */ /* 0x0001e2000c101b04 */
[----:B------:R-:W-:Y:S05]  /*0160*/  @!P0 BRA `(.L_x_26) ;  /* 0x0000000c00408947 */ /* 0x000fea0003800000 */
[----:B------:R-:W-:Y:S01]  /*0170*/  SHF.R.S32.HI R0, RZ, 0x1f, R13 ;  /* 0x0000001fff007819 */ /* 0x000fe2000001140d */
[----:B------:R-:W-:-:S07]  /*0180*/  IMAD.MOV.U32 R12, RZ, RZ, RZ ;  /* 0x000000ffff0c7224 */ /* 0x000fce00078e00ff */
.L_x_32:
[----:B0-----:R-:W-:Y:S01]  /*0190*/  LOP3.LUT R2, R13, 0x3, RZ, 0xc0, !PT ;  /* 0x000000030d027812 */ /* 0x001fe200078ec0ff */
[----:B------:R-:W-:Y:S03]  /*01a0*/  BSSY.RECONVERGENT B1, `(.L_x_27) ;  /* 0x00000c6000017945 */ /* 0x000fe60003800200 */
[----:B------:R-:W-:-:S04]  /*01b0*/  ISETP.NE.U32.AND P0, PT, R2, RZ, PT ;  /* 0x000000ff0200720c */ /* 0x000fc80003f05070 */
[----:B------:R-:W-:-:S13]  /*01c0*/  ISETP.NE.AND.EX P0, PT, RZ, RZ, PT, P0 ;  /* 0x000000ffff00720c */ /* 0x000fda0003f05300 */
[----:B------:R-:W-:Y:S05]  /*01d0*/  @!P0 BRA `(.L_x_28) ;  /* 0x0000000c00088947 */ /* 0x000fea0003800000 */
[----:B------:R-:W0:Y:S01]  /*01e0*/  LDC.64 R8, c[0x4][RZ] ;  /* 0x01000000ff087b82 */ /* 0x000e220000000a00 */
[----:B------:R-:W-:Y:S02]  /*01f0*/  IMAD.MOV.U32 R14, RZ, RZ, RZ ;  /* 0x000000ffff0e7224 */ /* 0x000fe400078e00ff */
[----:B0-----:R-:W-:-:S07]  /*0200*/  IMAD.WIDE.U32 R8, R12, 0xc80, R8 ;  /* 0x00000c800c087825 */ /* 0x001fce00078e0008 */
.L_x_31:
[----:B0-----:R-:W-:Y:S01]  /*0210*/  IMAD.MOV.U32 R15, RZ, RZ, RZ ;  /* 0x000000ffff0f7224 */ /* 0x001fe200078e00ff */
[----:B------:R-:W-:Y:S01]  /*0220*/  CS2R R2, SRZ ;  /* 0x0000000000027805 */ /* 0x000fe2000001ff00 */
[----:B------:R-:W-:Y:S01]  /*0230*/  IMAD.MOV.U32 R17, RZ, RZ, RZ ;  /* 0x000000ffff117224 */ /* 0x000fe200078e00ff */
[----:B------:R-:W-:-:S07]  /*0240*/  CS2R R4, SRZ ;  /* 0x0000000000047805 */ /* 0x000fce000001ff00 */
.L_x_30:
[----:B------:R-:W-:-:S05]  /*0250*/  IMAD.WIDE.U32 R10, R17, 0x4, R6 ;  /* 0x00000004110a7825 */ /* 0x000fca00078e0006 */
[----:B------:R0:W5:Y:S01]  /*0260*/  LDG.E R16, desc[UR4][R10.64+0x4] ;  /* 0x000004040a107981 */ /* 0x000162000c1e1900 */
[----:B------:R-:W-:-:S07]  /*0270*/  IMAD.MOV.U32 R19, RZ, RZ, RZ ;  /* 0x000000ffff137224 */ /* 0x000fce00078e00ff */
.L_x_29:
[----:B-----5:R-:W-:Y:S01]  /*0280*/  SHF.R.U32.HI R24, RZ, R19, R16 ;  /* 0x00000013ff187219 */ /* 0x020fe20000011610 */
[----:B0-----:R-:W-:-:S03]  /*0290*/  IMAD.SHL.U32 R10, R17, 0x20, RZ ;  /* 0x00000020110a7824 */ /* 0x001fc600078e00ff */
[----:B------:R-:W-:Y:S01]  /*02a0*/  LOP3.LUT R11, R24, 0x1, RZ, 0xc0, !PT ;  /* 0x00000001180b7812 */ /* 0x000fe200078ec0ff */
[----:B------:R-:W-:-:S03]  /*02b0*/  IMAD.IADD R10, R10, 0x1, R19 ;  /* 0x000000010a0a7824 */ /* 0x000fc600078e0213 */
[----:B------:R-:W-:Y:S01]  /*02c0*/  ISETP.NE.U32.AND P0, PT, R11, 0x1, PT ;  /* 0x000000010b00780c */ /* 0x000fe20003f05070 */
[----:B------:R-:W-:-:S03]  /*02d0*/  IMAD R11, R10, 0x5, RZ ;  /* 0x000000050a0b7824 */ /* 0x000fc600078e02ff */
[----:B------:R-:W-:Y:S01]  /*02e0*/  R2P PR, R24, 0x7e ;  /* 0x0000007e18007804 */ /* 0x000fe20000000000 */
[----:B------:R-:W-:-:S08]  /*02f0*/  IMAD.WIDE.U32 R10, R11, 0x4, R8 ;  /* 0x000000040b0a7825 */ /* 0x000fd000078e0008 */
[----:B------:R-:W2:Y:S04]  /*0300*/  @!P0 LDG.E R18, desc[UR4][R10.64] ;  /* 0x000000040a128981 */ /* 0x000ea8000c1e1900 */
[----:B------:R-:W3:Y:S04]  /*0310*/  @!P0 LDG.E R20, desc[UR4][R10.64+0x10] ;  /* 0x000010040a148981 */ /* 0x000ee8000c1e1900 */
[----:B------:R-:W4:Y:S04]  /*0320*/  @P1 LDG.E R22, desc[UR4][R10.64+0x14] ;  /* 0x000014040a161981 */ /* 0x000f28000c1e1900 */
[----:B------:R-:W4:Y:S04]  /*0330*/  @P2 LDG.E R26, desc[UR4][R10.64+0x28] ;  /* 0x000028040a1a2981 */ /* 0x000f28000c1e1900 */
[----:B------:R-:W4:Y:S04]  /*0340*/  @!P0 LDG.E R21, desc[UR4][R10.64+0x4] ;  /* 0x000004040a158981 */ /* 0x000f28000c1e1900 */
[----:B------:R-:W4:Y:S04]  /*0350*/  @!P0 LDG.E R23, desc[UR4][R10.64+0xc] ;  /* 0x00000c040a178981 */ /* 0x000f28000c1e1900 */
[----:B------:R-:W4:Y:S04]  /*0360*/  @P1 LDG.E R25, desc[UR4][R10.64+0x18] ;  /* 0x000018040a191981 */ /* 0x000f28000c1e1900 */
[----:B------:R-:W4:Y:S04]  /*0370*/  @P3 LDG.E R28, desc[UR4][R10.64+0x3c] ;  /* 0x00003c040a1c3981 */ /* 0x000f28000c1e1900 */
[----:B------:R-:W4:Y:S01]  /*0380*/  @P6 LDG.E R27, desc[UR4][R10.64+0x7c] ;  /* 0x00007c040a1b6981 */ /* 0x000f22000c1e1900 */
[----:B--2---:R-:W-:-:S03]  /*0390*/  @!P0 LOP3.LUT R15, R15, R18, RZ, 0x3c, !PT ;  /* 0x000000120f0f8212 */ /* 0x004fc600078e3cff */
[----:B------:R-:W2:Y:S01]  /*03a0*/  @!P0 LDG.E R18, desc[UR4][R10.64+0x8] ;  /* 0x000008040a128981 */ /* 0x000ea2000c1e1900 */
[----:B---3--:R-:W-:-:S03]  /*03b0*/  @!P0 LOP3.LUT R3, R3, R20, RZ, 0x3c, !PT ;  /* 0x0000001403038212 */ /* 0x008fc600078e3cff */
[----:B------:R-:W3:Y:S01]  /*03c0*/  @P1 LDG.E R20, desc[UR4][R10.64+0x24] ;  /* 0x000024040a141981 */ /* 0x000ee2000c1e1900 */
[----:B----4-:R-:W-:-:S03]  /*03d0*/  @P1 LOP3.LUT R15, R15, R22, RZ, 0x3c, !PT ;  /* 0x000000160f0f1212 */ /* 0x010fc600078e3cff */
[----:B------:R-:W4:Y:S01]  /*03e0*/  @P2 LDG.E R22, desc[UR4][R10.64+0x38] ;  /* 0x000038040a162981 */ /* 0x000f22000c1e1900 */
[----:B------:R-:W-:-:S03]  /*03f0*/  @P2 LOP3.LUT R15, R15, R26, RZ, 0x3c, !PT ;  /* 0x0000001a0f0f2212 */ /* 0x000fc600078e3cff */
[----:B------:R-:W4:Y:S01]  /*0400*/  @P4 LDG.E R26, desc[UR4][R10.64+0x50] ;  /* 0x000050040a1a4981 */ /* 0x000f22000c1e1900 */
[----:B------:R-:W-:-:S03]  /*0410*/  @!P0 LOP3.LUT R4, R4, R21, RZ, 0x3c, !PT ;  /* 0x0000001504048212 */ /* 0x000fc600078e3cff */
[----:B------:R-:W4:Y:S01]  /*0420*/  @P1 LDG.E R21, desc[UR4][R10.64+0x20] ;  /* 0x000020040a151981 */ /* 0x000f22000c1e1900 */
[----:B------:R-:W-:-:S03]  /*0430*/  @!P0 LOP3.LUT R2, R2, R23, RZ, 0x3c, !PT ;  /* 0x0000001702028212 */ /* 0x000fc600078e3cff */
[----:B------:R-:W4:Y:S01]  /*0440*/  @P2 LDG.E R23, desc[UR4][R10.64+0x2c] ;  /* 0x00002c040a172981 */ /* 0x000f22000c1e1900 */
[----:B------:R-:W-:-:S03]  /*0450*/  @P1 LOP3.LUT R4, R4, R25, RZ, 0x3c, !PT ;  /* 0x0000001904041212 */ /* 0x000fc600078e3cff */
[----:B------:R-:W4:Y:S01]  /*0460*/  @P2 LDG.E R25, desc[UR4][R10.64+0x34] ;  /* 0x000034040a192981 */ /* 0x000f22000c1e1900 */
[----:B--2---:R-:W-:-:S03]  /*0470*/  @!P0 LOP3.LUT R5, R5, R18, RZ, 0x3c, !PT ;  /* 0x0000001205058212 */ /* 0x004fc600078e3cff */
[----:B------:R-:W2:Y:S01]  /*0480*/  @P1 LDG.E R18, desc[UR4][R10.64+0x1c] ;  /* 0x00001c040a121981 */ /* 0x000ea2000c1e1900 */
[----:B---3--:R-:W-:-:S03]  /*0490*/  @P1 LOP3.LUT R3, R3, R20, RZ, 0x3c, !PT ;  /* 0x0000001403031212 */ /* 0x008fc600078e3cff */
[----:B------:R-:W3:Y:S01]  /*04a0*/  @P2 LDG.E R20, desc[UR4][R10.64+0x30] ;  /* 0x000030040a142981 */ /* 0x000ee2000c1e1900 */
[----:B----4-:R-:W-:-:S03]  /*04b0*/  @P2 LOP3.LUT R3, R3, R22, RZ, 0x3c, !PT ;  /* 0x0000001603032212 */ /* 0x010fc600078e3cff */
[----:B------:R-:W4:Y:S01]  /*04c0*/  @P3 LDG.E R22, desc[UR4][R10.64+0x4c] ;  /* 0x00004c040a163981 */ /* 0x000f22000c1e1900 */
[----:B------:R-:W-:-:S04]  /*04d0*/  @P3 LOP3.LUT R15, R15, R28, RZ, 0x3c, !PT ;  /* 0x0000001c0f0f3212 */ /* 0x000fc800078e3cff */
[----:B------:R-:W-:Y:S02]  /*04e0*/  @P4 LOP3.LUT R15, R15, R26, RZ, 0x3c, !PT ;  /* 0x0000001a0f0f4212 */ /* 0x000fe400078e3cff */
[----:B------:R-:W-:Y:S01]  /*04f0*/  @P1 LOP3.LUT R2, R2, R21, RZ, 0x3c, !PT ;  /* 0x0000001502021212 */ /* 0x000fe200078e3cff */
[----:B------:R-:W4:Y:S04]  /*0500*/  @P5 LDG.E R26, desc[UR4][R10.64+0x64] ;  /* 0x000064040a1a5981 */ /* 0x000f28000c1e1900 */
[----:B------:R-:W4:Y:S01]  /*0510*/  @P3 LDG.E R21, desc[UR4][R10.64+0x40] ;  /* 0x000040040a153981 */ /* 0x000f22000c1e1900 */
[----:B------:R-:W-:Y:S02]  /*0520*/  @P2 LOP3.LUT R4, R4, R23, RZ, 0x3c, !PT ;  /* 0x0000001704042212 */ /* 0x000fe400078e3cff */
[----:B------:R-:W-:Y:S01]  /*0530*/  @P2 LOP3.LUT R2, R2, R25, RZ, 0x3c, !PT ;  /* 0x0000001902022212 */ /* 0x000fe200078e3cff */
[----:B------:R-:W4:Y:S04]  /*0540*/  @P3 LDG.E R23, desc[UR4][R10.64+0x48] ;  /* 0x000048040a173981 */ /* 0x000f28000c1e1900 */
[----:B------:R-:W4:Y:S01]  /*0550*/  @P4 LDG.E R25, desc[UR4][R10.64+0x54] ;  /* 0x000054040a194981 */ /* 0x000f22000c1e1900 */
[----:B--2---:R-:W-:-:S03]  /*0560*/  @P1 LOP3.LUT R5, R5, R18, RZ, 0x3c, !PT ;  /* 0x0000001205051212 */ /* 0x004fc600078e3cff */
[----:B------:R-:W2:Y:S01]  /*0570*/  @P3 LDG.E R18, desc[UR4][R10.64+0x44] ;  /* 0x000044040a123981 */ /* 0x000ea2000c1e1900 */
[----:B---3--:R-:W-:-:S03]  /*0580*/  @P2 LOP3.LUT R5, R5, R20, RZ, 0x3c, !PT ;  /* 0x0000001405052212 */ /* 0x008fc600078e3cff */
[----:B------:R-:W3:Y:S01]  /*0590*/  @P4 LDG.E R20, desc[UR4][R10.64+0x58] ;  /* 0x000058040a144981 */ /* 0x000ee2000c1e1900 */
[----:B----4-:R-:W-:-:S03]  /*05a0*/  @P3 LOP3.LUT R3, R3, R22, RZ, 0x3c, !PT ;  /* 0x0000001603033212 */ /* 0x010fc600078e3cff */
[----:B------:R-:W4:Y:S01]  /*05b0*/  @P4 LDG.E R22, desc[UR4][R10.64+0x60] ;  /* 0x000060040a164981 */ /* 0x000f22000c1e1900 */
[----:B------:R-:W-:Y:S02]  /*05c0*/  LOP3.LUT P0, RZ, R24, 0x80, RZ, 0xc0, !PT ;  /* 0x0000008018ff7812 */ /* 0x000fe4000780c0ff */
[----:B------:R-:W-:Y:S02]  /*05d0*/  @P5 LOP3.LUT R15, R15, R26, RZ, 0x3c, !PT ;  /* 0x0000001a0f0f5212 */ /* 0x000fe400078e3cff */
[----:B------:R-:W4:Y:S01]  /*05e0*/  @P6 LDG.E R26, desc[UR4][R10.64+0x78] ;  /* 0x000078040a1a6981 */ /* 0x000f22000c1e1900 */
[----:B------:R-:W-:-:S03]  /*05f0*/  @P3 LOP3.LUT R4, R4, R21, RZ, 0x3c, !PT ;  /* 0x0000001504043212 */ /* 0x000fc600078e3cff */
[----:B------:R-:W4:Y:S01]  /*0600*/  @P4 LDG.E R21, desc[UR4][R10.64+0x5c] ;  /* 0x00005c040a154981 */ /* 0x000f22000c1e1900 */
[----:B------:R-:W-:-:S03]  /*0610*/  @P3 LOP3.LUT R2, R2, R23, RZ, 0x3c, !PT ;  /* 0x0000001702023212 */ /* 0x000fc600078e3cff */
[----:B------:R-:W4:Y:S01]  /*0620*/  @P5 LDG.E R23, desc[UR4][R10.64+0x68] ;  /* 0x000068040a175981 */ /* 0x000f22000c1e1900 */
[----:B------:R-:W-:-:S03]  /*0630*/  @P4 LOP3.LUT R4, R4, R25, RZ, 0x3c, !PT ;  /* 0x0000001904044212 */ /* 0x000fc600078e3cff */
[----:B------:R-:W4:Y:S01]  /*0640*/  @P5 LDG.E R25, desc[UR4][R10.64+0x70] ;  /* 0x000070040a195981 */ /* 0x000f22000c1e1900 */
[----:B--2---:R-:W-:-:S03]  /*0650*/  @P3 LOP3.LUT R5, R5, R18, RZ, 0x3c, !PT ;  /* 0x0000001205053212 */ /* 0x004fc600078e3cff */
[----:B------:R-:W2:Y:S01]  /*0660*/  @P5 LDG.E R18, desc[UR4][R10.64+0x6c] ;  /* 0x00006c040a125981 */ /* 0x000ea2000c1e1900 */
[----:B---3--:R-:W-:-:S03]  /*0670*/  @P4 LOP3.LUT R5, R5, R20, RZ, 0x3c, !PT ;  /* 0x0000001405054212 */ /* 0x008fc600078e3cff */
[----:B------:R-:W3:Y:S01]  /*0680*/  @P5 LDG.E R20, desc[UR4][R10.64+0x74] ;  /* 0x000074040a145981 */ /* 0x000ee2000c1e1900 */
[----:B----4-:R-:W-:-:S03]  /*0690*/  @P4 LOP3.LUT R3, R3, R22, RZ, 0x3c, !PT ;  /* 0x0000001603034212 */ /* 0x010fc600078e3cff */
[----:B------:R-:W4:Y:S01]  /*06a0*/  @P0 LDG.E R22, desc[UR4][R10.64+0x8c] ;  /* 0x00008c040a160981 */ /* 0x000f22000c1e1900 */
[----:B------:R-:W-:-:S03]  /*06b0*/  @P6 LOP3.LUT R15, R15, R26, RZ, 0x3c, !PT ;  /* 0x0000001a0f0f6212 */ /* 0x000fc600078e3cff */
        /* <DEDUP_REMOVED lines=13> */
[----:B------:R-:W-:Y:S02]  /*0790*/  @P6 LOP3.LUT R4, R4, R27, RZ, 0x3c, !PT ;  /* 0x0000001b04046212 */ /* 0x000fe400078e3cff */
[----:B------:R-:W-:Y:S02]  /*07a0*/  @P6 LOP3.LUT R2, R2, R21, RZ, 0x3c, !PT ;  /* 0x0000001502026212 */ /* 0x000fe400078e3cff */
[----:B------:R-:W-:Y:S02]  /*07b0*/  @P0 LOP3.LUT R4, R4, R23, RZ, 0x3c, !PT ;  /* 0x0000001704040212 */ /* 0x000fe400078e3cff */
[----:B------:R-:W-:Y:S02]  /*07c0*/  @P0 LOP3.LUT R2, R2, R25, RZ, 0x3c, !PT ;  /* 0x0000001902020212 */ /* 0x000fe400078e3cff */
[----:B--2---:R-:W-:Y:S02]  /*07d0*/  @P6 LOP3.LUT R5, R5, R18, RZ, 0x3c, !PT ;  /* 0x0000001205056212 */ /* 0x004fe400078e3cff */
[----:B---3--:R-:W-:-:S02]  /*07e0*/  @P6 LOP3.LUT R3, R3, R20, RZ, 0x3c, !PT ;  /* 0x0000001403036212 */ /* 0x008fc400078e3cff */
[----:B----4-:R-:W-:Y:S02]  /*07f0*/  @P0 LOP3.LUT R5, R5, R22, RZ, 0x3c, !PT ;  /* 0x0000001605050212 */ /* 0x010fe400078e3cff */
[----:B------:R-:W-:Y:S02]  /*0800*/  @P0 LOP3.LUT R3, R3, R26, RZ, 0x3c, !PT ;  /* 0x0000001a03030212 */ /* 0x000fe400078e3cff */
[----:B------:R-:W-:-:S13]  /*0810*/  R2P PR, R24.B1, 0x7f ;  /* 0x0000007f18007804 */ /* 0x000fda0000001000 */
[----:B------:R-:W2:Y:S04]  /*0820*/  @P0 LDG.E R18, desc[UR4][R10.64+0xa0] ;  /* 0x0000a0040a120981 */ /* 0x000ea8000c1e1900 */
[----:B------:R-:W3:Y:S04]  /*0830*/  @P1 LDG.E R22, desc[UR4][R10.64+0xb4] ;  /* 0x0000b4040a161981 */ /* 0x000ee8000c1e1900 */
[----:B------:R-:W4:Y:S04]  /*0840*/  @P2 LDG.E R26, desc[UR4][R10.64+0xc8] ;  /* 0x0000c8040a1a2981 */ /* 0x000f28000c1e1900 */
[----:B------:R-:W4:Y:S04]  /*0850*/  @P3 LDG.E R28, desc[UR4][R10.64+0xdc] ;  /* 0x0000dc040a1c3981 */ /* 0x000f28000c1e1900 */
[----:B------:R-:W4:Y:S04]  /*0860*/  @P0 LDG.E R23, desc[UR4][R10.64+0xa4] ;  /* 0x0000a4040a170981 */ /* 0x000f28000c1e1900 */
[----:B------:R-:W4:Y:S04]  /*0870*/  @P0 LDG.E R20, desc[UR4][R10.64+0xa8] ;  /* 0x0000a8040a140981 */ /* 0x000f28000c1e1900 */
[----:B------:R-:W4:Y:S04]  /*0880*/  @P4 LDG.E R25, desc[UR4][R10.64+0xf0] ;  /* 0x0000f0040a194981 */ /* 0x000f28000c1e1900 */
        /* <DEDUP_REMOVED lines=21> */
[----:B------:R-:W-:Y:S02]  /*09e0*/  LOP3.LUT P0, RZ, R24, 0x8000, RZ, 0xc0, !PT ;  /* 0x0000800018ff7812 */ /* 0x000fe4000780c0ff */
[----:B----4-:R-:W-:Y:S01]  /*09f0*/  @P5 LOP3.LUT R15, R15, R26, RZ, 0x3c, !PT ;  /* 0x0000001a0f0f5212 */ /* 0x010fe200078e3cff */
[----:B------:R-:W4:Y:S04]  /*0a00*/  @P3 LDG.E R24, desc[UR4][R10.64+0xe4] ;  /* 0x0000e4040a183981 */ /* 0x000f28000c1e1900 */
[----:B------:R-:W2:Y:S01]  /*0a10*/  @P6 LDG.E R26, desc[UR4][R10.64+0x118] ;  /* 0x000118040a1a6981 */ /* 0x000ea2000c1e1900 */
        /* <DEDUP_REMOVED lines=8> */
[----:B---3--:R-:W-:-:S03]  /*0aa0*/  @P2 LOP3.LUT R3, R3, R22, RZ, 0x3c, !PT ;  /* 0x0000001603032212 */ /* 0x008fc600078e3cff */
[----:B------:R-:W3:Y:S01]  /*0ab0*/  @P4 LDG.E R22, desc[UR4][R10.64+0x100] ;  /* 0x000100040a164981 */ /* 0x000ee2000c1e1900 */
[----:B--2---:R-:W-:-:S03]  /*0ac0*/  @P6 LOP3.LUT R15, R15, R26, RZ, 0x3c, !PT ;  /* 0x0000001a0f0f6212 */ /* 0x004fc600078e3cff */
[----:B------:R-:W2:Y:S01]  /*0ad0*/  @P0 LDG.E R26, desc[UR4][R10.64+0x12c] ;  /* 0x00012c040a1a0981 */ /* 0x000ea2000c1e1900 */
[----:B----4-:R-:W-:-:S03]  /*0ae0*/  @P2 LOP3.LUT R2, R2, R23, RZ, 0x3c, !PT ;  /* 0x0000001702022212 */ /* 0x010fc600078e3cff */
[----:B------:R-:W4:Y:S01]  /*0af0*/  @P4 LDG.E R23, desc[UR4][R10.64+0xfc] ;  /* 0x0000fc040a174981 */ /* 0x000f22000c1e1900 */
[----:B------:R-:W-:-:S03]  /*0b00*/  @P2 LOP3.LUT R5, R5, R20, RZ, 0x3c, !PT ;  /* 0x0000001405052212 */ /* 0x000fc600078e3cff */
[----:B------:R-:W4:Y:S01]  /*0b10*/  @P4 LDG.E R20, desc[UR4][R10.64+0xf8] ;  /* 0x0000f8040a144981 */ /* 0x000f22000c1e1900 */
[----:B------:R-:W-:Y:S02]  /*0b20*/  @P3 LOP3.LUT R2, R2, R27, RZ, 0x3c, !PT ;  /* 0x0000001b02023212 */ /* 0x000fe400078e3cff */
[----:B------:R-:W-:Y:S01]  /*0b30*/  @P3 LOP3.LUT R4, R4, R25, RZ, 0x3c, !PT ;  /* 0x0000001904043212 */ /* 0x000fe200078e3cff */
[----:B------:R-:W4:Y:S01]  /*0b40*/  @P5 LDG.E R27, desc[UR4][R10.64+0x110] ;  /* 0x000110040a1b5981 */ /* 0x000f22000c1e1900 */
[----:B------:R-:W-:-:S03]  /*0b50*/  @P3 LOP3.LUT R5, R5, R24, RZ, 0x3c, !PT ;  /* 0x0000001805053212 */ /* 0x000fc600078e3cff */
[----:B------:R-:W4:Y:S04]  /*0b60*/  @P5 LDG.E R25, desc[UR4][R10.64+0x108] ;  /* 0x000108040a195981 */ /* 0x000f28000c1e1900 */
        /* <DEDUP_REMOVED lines=19> */
[----:B------:R-:W-:-:S05]  /*0ca0*/  VIADD R19, R19, 0x10 ;  /* 0x0000001013137836 */ /* 0x000fca0000000000 */
[----:B------:R-:W-:Y:S02]  /*0cb0*/  ISETP.NE.AND P1, PT, R19, 0x20, PT ;  /* 0x000000201300780c */ /* 0x000fe40003f25270 */
[----:B------:R-:W-:Y:S02]  /*0cc0*/  @P5 LOP3.LUT R3, R3, R18, RZ, 0x3c, !PT ;  /* 0x0000001203035212 */ /* 0x000fe400078e3cff */
[----:B------:R-:W-:Y:S02]  /*0cd0*/  @P6 LOP3.LUT R4, R4, R21, RZ, 0x3c, !PT ;  /* 0x0000001504046212 */ /* 0x000fe400078e3cff */
[----:B---3--:R-:W-:-:S04]  /*0ce0*/  @P6 LOP3.LUT R3, R3, R22, RZ, 0x3c, !PT ;  /* 0x0000001603036212 */ /* 0x008fc800078e3cff */
[----:B--2---:R-:W-:Y:S02]  /*0cf0*/  @P0 LOP3.LUT R3, R3, R26, RZ, 0x3c, !PT ;  /* 0x0000001a03030212 */ /* 0x004fe400078e3cff */
[----:B----4-:R-:W-:Y:S02]  /*0d00*/  @P6 LOP3.LUT R2, R2, R23, RZ, 0x3c, !PT ;  /* 0x0000001702026212 */ /* 0x010fe400078e3cff */
[----:B------:R-:W-:Y:S02]  /*0d10*/  @P6 LOP3.LUT R5, R5, R20, RZ, 0x3c, !PT ;  /* 0x0000001405056212 */ /* 0x000fe400078e3cff */
[----:B------:R-:W-:Y:S02]  /*0d20*/  @P0 LOP3.LUT R2, R2, R27, RZ, 0x3c, !PT ;  /* 0x0000001b02020212 */ /* 0x000fe400078e3cff */
[----:B------:R-:W-:Y:S02]  /*0d30*/  @P0 LOP3.LUT R4, R4, R25, RZ, 0x3c, !PT ;  /* 0x0000001904040212 */ /* 0x000fe400078e3cff */
[----:B------:R-:W-:Y:S01]  /*0d40*/  @P0 LOP3.LUT R5, R5, R24, RZ, 0x3c, !PT ;  /* 0x0000001805050212 */ /* 0x000fe200078e3cff */
[----:B------:R-:W-:Y:S06]  /*0d50*/  @P1 BRA `(.L_x_29) ;  /* 0xfffffff400481947 */ /* 0x000fec000383ffff */
[----:B------:R-:W-:-:S05]  /*0d60*/  VIADD R17, R17, 0x1 ;  /* 0x0000000111117836 */ /* 0x000fca0000000000 */
[----:B------:R-:W-:-:S13]  /*0d70*/  ISETP.NE.AND P0, PT, R17, 0x5, PT ;  /* 0x000000051100780c */ /* 0x000fda0003f05270 */
[----:B------:R-:W-:Y:S05]  /*0d80*/  @P0 BRA `(.L_x_30) ;  /* 0xfffffff400300947 */ /* 0x000fea000383ffff */
[----:B------:R0:W-:Y:S01]  /*0d90*/  STG.E.64 desc[UR4][R6.64+0x8], R4 ;  /* 0x0000080406007986 */ /* 0x0001e2000c101b04 */
[----:B------:R-:W-:Y:S01]  /*0da0*/  VIADD R14, R14, 0x1 ;  /* 0x000000010e0e7836 */ /* 0x000fe20000000000 */
[----:B------:R-:W-:Y:S02]  /*0db0*/  LOP3.LUT R11, R13, 0x3, RZ, 0xc0, !PT ;  /* 0x000000030d0b7812 */ /* 0x000fe400078ec0ff */
[----:B------:R0:W-:Y:S02]  /*0dc0*/  STG.E.64 desc[UR4][R6.64+0x10], R2 ;  /* 0x0000100206007986 */ /* 0x0001e4000c101b04 */
[----:B------:R-:W-:Y:S02]  /*0dd0*/  ISETP.GE.U32.AND P0, PT, R14, R11, PT ;  /* 0x0000000b0e00720c */ /* 0x000fe40003f06070 */
[----:B------:R0:W-:Y:S11]  /*0de0*/  STG.E desc[UR4][R6.64+0x4], R15 ;  /* 0x0000040f06007986 */ /* 0x0001f6000c101904 */
[----:B------:R-:W-:Y:S05]  /*0df0*/  @!P0 BRA `(.L_x_31) ;  /* 0xfffffff400048947 */ /* 0x000fea000383ffff */
.L_x_28:
[----:B------:R-:W-:Y:S05]  /*0e00*/  BSYNC.RECONVERGENT B1 ;  /* 0x0000000000017941 */ /* 0x000fea0003800200 */
.L_x_27:
[C---:B------:R-:W-:Y:S01]  /*0e10*/  ISETP.GT.U32.AND P0, PT, R13.reuse, 0x3, PT ;  /* 0x000000030d00780c */ /* 0x040fe20003f04070 */
[----:B------:R-:W-:Y:S01]  /*0e20*/  VIADD R12, R12, 0x1 ;  /* 0x000000010c0c7836 */ /* 0x000fe20000000000 */
[--C-:B------:R-:W-:Y:S02]  /*0e30*/  SHF.R.U64 R13, R13, 0x2, R0.reuse ;  /* 0x000000020d0d7819 */ /* 0x100fe40000001200 */
[----:B------:R-:W-:Y:S02]  /*0e40*/  ISETP.GT.U32.AND.EX P0, PT, R0, RZ, PT, P0 ;  /* 0x000000ff0000720c */ /* 0x000fe40003f04100 */
[----:B------:R-:W-:-:S11]  /*0e50*/  SHF.R.U32.HI R0, RZ, 0x2, R0 ;  /* 0x00000002ff007819 */ /* 0x000fd60000011600 */
[----:B------:R-:W-:Y:S05]  /*0e60*/  @P0 BRA `(.L_x_32) ;  /* 0xfffffff000c80947 */ /* 0x000fea000383ffff */
.L_x_26:
[----:B------:R-:W-:Y:S05]  /*0e70*/  BSYNC.RECONVERGENT B0 ;  /* 0x0000000000007941 */ /* 0x000fea0003800200 */
.L_x_25:
[----:B------:R-:W-:Y:S04]  /*0e80*/  STG.E.64 desc[UR4][R6.64+0x18], RZ ;  /* 0x000018ff06007986 */ /* 0x000fe8000c101b04 */
[----:B------:R-:W-:Y:S04]  /*0e90*/  STG.E desc[UR4][R6.64+0x20], RZ ;  /* 0x000020ff06007986 */ /* 0x000fe8000c101904 */
[----:B------:R-:W-:Y:S01]  /*0ea0*/  STG.E.64 desc[UR4][R6.64+0x28], RZ ;  /* 0x000028ff06007986 */ /* 0x000fe2000c101b04 */
[----:B------:R-:W-:Y:S05]  /*0eb0*/  EXIT ;  /* 0x000000000000794d */ /* 0x000fea0003800000 */
.L_x_33:
        /* <DEDUP_REMOVED lines=12> */
.L_x_36:


//--------------------- .nv.global.init           --------------------------
	.section	.nv.global.init,"aw",@progbits
	.align	4
.nv.global.init:
	.type		mrg32k3aM1SubSeq,@object
	.size		mrg32k3aM1SubSeq,(mrg32k3aM2SubSeq - mrg32k3aM1SubSeq)
mrg32k3aM1SubSeq:
        /*0000*/ 	.byte	0x0b, 0xcc, 0xee, 0x04, 0x73, 0x29, 0x8b, 0x6f, 0xf6, 0x53, 0x03, 0xf6, 0x23, 0xf6, 0xea, 0xda
        /* <DEDUP_REMOVED lines=125> */
	.type		mrg32k3aM2SubSeq,@object
	.size		mrg32k3aM2SubSeq,(mrg32k3aM1 - mrg32k3aM2SubSeq)
mrg32k3aM2SubSeq:
        /* <DEDUP_REMOVED lines=126> */
	.type		mrg32k3aM1,@object
	.size		mrg32k3aM1,(mrg32k3aM1Seq - mrg32k3aM1)
mrg32k3aM1:
        /* <DEDUP_REMOVED lines=144> */
	.type		mrg32k3aM1Seq,@object
	.size		mrg32k3aM1Seq,(mrg32k3aM2 - mrg32k3aM1Seq)
mrg32k3aM1Seq:
        /* <DEDUP_REMOVED lines=144> */
	.type		mrg32k3aM2,@object
	.size		mrg32k3aM2,(mrg32k3aM2Seq - mrg32k3aM2)
mrg32k3aM2:
        /* <DEDUP_REMOVED lines=144> */
	.type		mrg32k3aM2Seq,@object
	.size		mrg32k3aM2Seq,(precalc_xorwow_matrix - mrg32k3aM2Seq)
mrg32k3aM2Seq:
        /* <DEDUP_REMOVED lines=144> */
	.type		precalc_xorwow_matrix,@object
	.size		precalc_xorwow_matrix,(precalc_xorwow_offset_matrix - precalc_xorwow_matrix)
precalc_xorwow_matrix:
        /* <DEDUP_REMOVED lines=6400> */
	.type		precalc_xorwow_offset_matrix,@object
	.size		precalc_xorwow_offset_matrix,(.L_1 - precalc_xorwow_offset_matrix)
precalc_xorwow_offset_matrix:
        /* <DEDUP_REMOVED lines=6400> */
.L_1:


//--------------------- .nv.shared.reserved.0     --------------------------
	.section	.nv.shared.reserved.0,"aw",@nobits
	.weak		__nv_reservedSMEM_offset_0_alias
	.size		__nv_reservedSMEM_offset_0_alias, 0, 64
	.other		__nv_reservedSMEM_offset_0_alias,@"STO_CUDA_RESERVED_SHARED STV_DEFAULT"
__nv_reservedSMEM_offset_0_alias:
	.zero		0
	.zero		64


//--------------------- .nv.constant0._Z18integration_kerneliffffffPfS_S_P17curandStateXORWOW --------------------------
	.section	.nv.constant0._Z18integration_kerneliffffffPfS_S_P17curandStateXORWOW,"a",@progbits
	.sectionflags	@""
	.align	4
.nv.constant0._Z18integration_kerneliffffffPfS_S_P17curandStateXORWOW:
	.zero		960


//--------------------- .nv.constant0._Z16rng_setup_kerneljP17curandStateXORWOW --------------------------
	.section	.nv.constant0._Z16rng_setup_kerneljP17curandStateXORWOW,"a",@progbits
	.sectionflags	@""
	.align	4
.nv.constant0._Z16rng_setup_kerneljP17curandStateXORWOW:
	.zero		912


//--------------------- SYMBOLS --------------------------

	.type		.nv.reservedSmem.offset0,@object
	.size		.nv.reservedSmem.offset0,0x4
